//
// Generated by NVIDIA NVVM Compiler
//
// Compiler Build ID: CL-36424714
// Cuda compilation tools, release 13.0, V13.0.88
// Based on NVVM 20.0.0
//

.version 9.0
.target sm_100
.address_size 64

	// .globl	_Z23kMeansClusterAssignmentPfPiS_
// _ZZ20kMeansCentroidUpdatePfPiS_S0_E12s_datapoints has been demoted
// _ZZ20kMeansCentroidUpdatePfPiS_S0_E12s_clust_assn has been demoted

.visible .entry _Z23kMeansClusterAssignmentPfPiS_(
	.param .u64 .ptr .align 1 _Z23kMeansClusterAssignmentPfPiS__param_0,
	.param .u64 .ptr .align 1 _Z23kMeansClusterAssignmentPfPiS__param_1,
	.param .u64 .ptr .align 1 _Z23kMeansClusterAssignmentPfPiS__param_2
)
{
	.reg .pred 	%p<31>;
	.reg .b32 	%r<34>;
	.reg .b32 	%f<151>;
	.reg .b64 	%rd<10>;

	ld.param.u64 	%rd1, [_Z23kMeansClusterAssignmentPfPiS__param_0];
	ld.param.u64 	%rd2, [_Z23kMeansClusterAssignmentPfPiS__param_1];
	ld.param.u64 	%rd3, [_Z23kMeansClusterAssignmentPfPiS__param_2];
	mov.u32 	%r2, %ctaid.x;
	mov.u32 	%r3, %ntid.x;
	mov.u32 	%r4, %tid.x;
	mad.lo.s32 	%r1, %r2, %r3, %r4;
	setp.gt.s32 	%p1, %r1, 63999;
	@%p1 bra 	$L__BB0_2;
	cvta.to.global.u64 	%rd4, %rd2;
	cvta.to.global.u64 	%rd5, %rd3;
	cvta.to.global.u64 	%rd6, %rd1;
	mul.wide.s32 	%rd7, %r1, 4;
	add.s64 	%rd8, %rd6, %rd7;
	ld.global.f32 	%f1, [%rd8];
	ld.global.f32 	%f2, [%rd5];
	sub.f32 	%f3, %f2, %f1;
	mul.f32 	%f4, %f3, %f3;
	sqrt.rn.f32 	%f5, %f4;
	min.f32 	%f6, %f5, 0f7F800000;
	ld.global.f32 	%f7, [%rd5+4];
	sub.f32 	%f8, %f7, %f1;
	mul.f32 	%f9, %f8, %f8;
	sqrt.rn.f32 	%f10, %f9;
	setp.lt.f32 	%p2, %f10, %f6;
	selp.f32 	%f11, %f10, %f6, %p2;
	selp.u32 	%r5, 1, 0, %p2;
	ld.global.f32 	%f12, [%rd5+8];
	sub.f32 	%f13, %f12, %f1;
	mul.f32 	%f14, %f13, %f13;
	sqrt.rn.f32 	%f15, %f14;
	setp.lt.f32 	%p3, %f15, %f11;
	selp.f32 	%f16, %f15, %f11, %p3;
	selp.b32 	%r6, 2, %r5, %p3;
	ld.global.f32 	%f17, [%rd5+12];
	sub.f32 	%f18, %f17, %f1;
	mul.f32 	%f19, %f18, %f18;
	sqrt.rn.f32 	%f20, %f19;
	setp.lt.f32 	%p4, %f20, %f16;
	selp.f32 	%f21, %f20, %f16, %p4;
	selp.b32 	%r7, 3, %r6, %p4;
	ld.global.f32 	%f22, [%rd5+16];
	sub.f32 	%f23, %f22, %f1;
	mul.f32 	%f24, %f23, %f23;
	sqrt.rn.f32 	%f25, %f24;
	setp.lt.f32 	%p5, %f25, %f21;
	selp.f32 	%f26, %f25, %f21, %p5;
	selp.b32 	%r8, 4, %r7, %p5;
	ld.global.f32 	%f27, [%rd5+20];
	sub.f32 	%f28, %f27, %f1;
	mul.f32 	%f29, %f28, %f28;
	sqrt.rn.f32 	%f30, %f29;
	setp.lt.f32 	%p6, %f30, %f26;
	selp.f32 	%f31, %f30, %f26, %p6;
	selp.b32 	%r9, 5, %r8, %p6;
	ld.global.f32 	%f32, [%rd5+24];
	sub.f32 	%f33, %f32, %f1;
	mul.f32 	%f34, %f33, %f33;
	sqrt.rn.f32 	%f35, %f34;
	setp.lt.f32 	%p7, %f35, %f31;
	selp.f32 	%f36, %f35, %f31, %p7;
	selp.b32 	%r10, 6, %r9, %p7;
	ld.global.f32 	%f37, [%rd5+28];
	sub.f32 	%f38, %f37, %f1;
	mul.f32 	%f39, %f38, %f38;
	sqrt.rn.f32 	%f40, %f39;
	setp.lt.f32 	%p8, %f40, %f36;
	selp.f32 	%f41, %f40, %f36, %p8;
	selp.b32 	%r11, 7, %r10, %p8;
	ld.global.f32 	%f42, [%rd5+32];
	sub.f32 	%f43, %f42, %f1;
	mul.f32 	%f44, %f43, %f43;
	sqrt.rn.f32 	%f45, %f44;
	setp.lt.f32 	%p9, %f45, %f41;
	selp.f32 	%f46, %f45, %f41, %p9;
	selp.b32 	%r12, 8, %r11, %p9;
	ld.global.f32 	%f47, [%rd5+36];
	sub.f32 	%f48, %f47, %f1;
	mul.f32 	%f49, %f48, %f48;
	sqrt.rn.f32 	%f50, %f49;
	setp.lt.f32 	%p10, %f50, %f46;
	selp.f32 	%f51, %f50, %f46, %p10;
	selp.b32 	%r13, 9, %r12, %p10;
	ld.global.f32 	%f52, [%rd5+40];
	sub.f32 	%f53, %f52, %f1;
	mul.f32 	%f54, %f53, %f53;
	sqrt.rn.f32 	%f55, %f54;
	setp.lt.f32 	%p11, %f55, %f51;
	selp.f32 	%f56, %f55, %f51, %p11;
	selp.b32 	%r14, 10, %r13, %p11;
	ld.global.f32 	%f57, [%rd5+44];
	sub.f32 	%f58, %f57, %f1;
	mul.f32 	%f59, %f58, %f58;
	sqrt.rn.f32 	%f60, %f59;
	setp.lt.f32 	%p12, %f60, %f56;
	selp.f32 	%f61, %f60, %f56, %p12;
	selp.b32 	%r15, 11, %r14, %p12;
	ld.global.f32 	%f62, [%rd5+48];
	sub.f32 	%f63, %f62, %f1;
	mul.f32 	%f64, %f63, %f63;
	sqrt.rn.f32 	%f65, %f64;
	setp.lt.f32 	%p13, %f65, %f61;
	selp.f32 	%f66, %f65, %f61, %p13;
	selp.b32 	%r16, 12, %r15, %p13;
	ld.global.f32 	%f67, [%rd5+52];
	sub.f32 	%f68, %f67, %f1;
	mul.f32 	%f69, %f68, %f68;
	sqrt.rn.f32 	%f70, %f69;
	setp.lt.f32 	%p14, %f70, %f66;
	selp.f32 	%f71, %f70, %f66, %p14;
	selp.b32 	%r17, 13, %r16, %p14;
	ld.global.f32 	%f72, [%rd5+56];
	sub.f32 	%f73, %f72, %f1;
	mul.f32 	%f74, %f73, %f73;
	sqrt.rn.f32 	%f75, %f74;
	setp.lt.f32 	%p15, %f75, %f71;
	selp.f32 	%f76, %f75, %f71, %p15;
	selp.b32 	%r18, 14, %r17, %p15;
	ld.global.f32 	%f77, [%rd5+60];
	sub.f32 	%f78, %f77, %f1;
	mul.f32 	%f79, %f78, %f78;
	sqrt.rn.f32 	%f80, %f79;
	setp.lt.f32 	%p16, %f80, %f76;
	selp.f32 	%f81, %f80, %f76, %p16;
	selp.b32 	%r19, 15, %r18, %p16;
	ld.global.f32 	%f82, [%rd5+64];
	sub.f32 	%f83, %f82, %f1;
	mul.f32 	%f84, %f83, %f83;
	sqrt.rn.f32 	%f85, %f84;
	setp.lt.f32 	%p17, %f85, %f81;
	selp.f32 	%f86, %f85, %f81, %p17;
	selp.b32 	%r20, 16, %r19, %p17;
	ld.global.f32 	%f87, [%rd5+68];
	sub.f32 	%f88, %f87, %f1;
	mul.f32 	%f89, %f88, %f88;
	sqrt.rn.f32 	%f90, %f89;
	setp.lt.f32 	%p18, %f90, %f86;
	selp.f32 	%f91, %f90, %f86, %p18;
	selp.b32 	%r21, 17, %r20, %p18;
	ld.global.f32 	%f92, [%rd5+72];
	sub.f32 	%f93, %f92, %f1;
	mul.f32 	%f94, %f93, %f93;
	sqrt.rn.f32 	%f95, %f94;
	setp.lt.f32 	%p19, %f95, %f91;
	selp.f32 	%f96, %f95, %f91, %p19;
	selp.b32 	%r22, 18, %r21, %p19;
	ld.global.f32 	%f97, [%rd5+76];
	sub.f32 	%f98, %f97, %f1;
	mul.f32 	%f99, %f98, %f98;
	sqrt.rn.f32 	%f100, %f99;
	setp.lt.f32 	%p20, %f100, %f96;
	selp.f32 	%f101, %f100, %f96, %p20;
	selp.b32 	%r23, 19, %r22, %p20;
	ld.global.f32 	%f102, [%rd5+80];
	sub.f32 	%f103, %f102, %f1;
	mul.f32 	%f104, %f103, %f103;
	sqrt.rn.f32 	%f105, %f104;
	setp.lt.f32 	%p21, %f105, %f101;
	selp.f32 	%f106, %f105, %f101, %p21;
	selp.b32 	%r24, 20, %r23, %p21;
	ld.global.f32 	%f107, [%rd5+84];
	sub.f32 	%f108, %f107, %f1;
	mul.f32 	%f109, %f108, %f108;
	sqrt.rn.f32 	%f110, %f109;
	setp.lt.f32 	%p22, %f110, %f106;
	selp.f32 	%f111, %f110, %f106, %p22;
	selp.b32 	%r25, 21, %r24, %p22;
	ld.global.f32 	%f112, [%rd5+88];
	sub.f32 	%f113, %f112, %f1;
	mul.f32 	%f114, %f113, %f113;
	sqrt.rn.f32 	%f115, %f114;
	setp.lt.f32 	%p23, %f115, %f111;
	selp.f32 	%f116, %f115, %f111, %p23;
	selp.b32 	%r26, 22, %r25, %p23;
	ld.global.f32 	%f117, [%rd5+92];
	sub.f32 	%f118, %f117, %f1;
	mul.f32 	%f119, %f118, %f118;
	sqrt.rn.f32 	%f120, %f119;
	setp.lt.f32 	%p24, %f120, %f116;
	selp.f32 	%f121, %f120, %f116, %p24;
	selp.b32 	%r27, 23, %r26, %p24;
	ld.global.f32 	%f122, [%rd5+96];
	sub.f32 	%f123, %f122, %f1;
	mul.f32 	%f124, %f123, %f123;
	sqrt.rn.f32 	%f125, %f124;
	setp.lt.f32 	%p25, %f125, %f121;
	selp.f32 	%f126, %f125, %f121, %p25;
	selp.b32 	%r28, 24, %r27, %p25;
	ld.global.f32 	%f127, [%rd5+100];
	sub.f32 	%f128, %f127, %f1;
	mul.f32 	%f129, %f128, %f128;
	sqrt.rn.f32 	%f130, %f129;
	setp.lt.f32 	%p26, %f130, %f126;
	selp.f32 	%f131, %f130, %f126, %p26;
	selp.b32 	%r29, 25, %r28, %p26;
	ld.global.f32 	%f132, [%rd5+104];
	sub.f32 	%f133, %f132, %f1;
	mul.f32 	%f134, %f133, %f133;
	sqrt.rn.f32 	%f135, %f134;
	setp.lt.f32 	%p27, %f135, %f131;
	selp.f32 	%f136, %f135, %f131, %p27;
	selp.b32 	%r30, 26, %r29, %p27;
	ld.global.f32 	%f137, [%rd5+108];
	sub.f32 	%f138, %f137, %f1;
	mul.f32 	%f139, %f138, %f138;
	sqrt.rn.f32 	%f140, %f139;
	setp.lt.f32 	%p28, %f140, %f136;
	selp.f32 	%f141, %f140, %f136, %p28;
	selp.b32 	%r31, 27, %r30, %p28;
	ld.global.f32 	%f142, [%rd5+112];
	sub.f32 	%f143, %f142, %f1;
	mul.f32 	%f144, %f143, %f143;
	sqrt.rn.f32 	%f145, %f144;
	setp.lt.f32 	%p29, %f145, %f141;
	selp.f32 	%f146, %f145, %f141, %p29;
	selp.b32 	%r32, 28, %r31, %p29;
	ld.global.f32 	%f147, [%rd5+116];
	sub.f32 	%f148, %f147, %f1;
	mul.f32 	%f149, %f148, %f148;
	sqrt.rn.f32 	%f150, %f149;
	setp.lt.f32 	%p30, %f150, %f146;
	selp.b32 	%r33, 29, %r32, %p30;
	add.s64 	%rd9, %rd4, %rd7;
	st.global.u32 	[%rd9], %r33;
$L__BB0_2:
	ret;

}
	// .globl	_Z20kMeansCentroidUpdatePfPiS_S0_
.visible .entry _Z20kMeansCentroidUpdatePfPiS_S0_(
	.param .u64 .ptr .align 1 _Z20kMeansCentroidUpdatePfPiS_S0__param_0,
	.param .u64 .ptr .align 1 _Z20kMeansCentroidUpdatePfPiS_S0__param_1,
	.param .u64 .ptr .align 1 _Z20kMeansCentroidUpdatePfPiS_S0__param_2,
	.param .u64 .ptr .align 1 _Z20kMeansCentroidUpdatePfPiS_S0__param_3
)
{
	.local .align 8 .b8 	__local_depot1[240];
	.reg .b64 	%SP;
	.reg .b64 	%SPL;
	.reg .pred 	%p<8>;
	.reg .b32 	%r<126>;
	.reg .b32 	%f<81>;
	.reg .b64 	%rd<40>;
	// demoted variable
	.shared .align 4 .b8 _ZZ20kMeansCentroidUpdatePfPiS_S0_E12s_datapoints[128];
	// demoted variable
	.shared .align 4 .b8 _ZZ20kMeansCentroidUpdatePfPiS_S0_E12s_clust_assn[128];
	mov.u64 	%SPL, __local_depot1;
	ld.param.u64 	%rd3, [_Z20kMeansCentroidUpdatePfPiS_S0__param_0];
	ld.param.u64 	%rd4, [_Z20kMeansCentroidUpdatePfPiS_S0__param_1];
	add.u64 	%rd1, %SPL, 0;
	add.u64 	%rd2, %SPL, 120;
	mov.u32 	%r24, %ctaid.x;
	mov.u32 	%r1, %ntid.x;
	mov.u32 	%r2, %tid.x;
	mad.lo.s32 	%r3, %r24, %r1, %r2;
	setp.gt.s32 	%p1, %r3, 63999;
	@%p1 bra 	$L__BB1_11;
	cvta.to.global.u64 	%rd9, %rd3;
	cvta.to.global.u64 	%rd10, %rd4;
	mul.wide.s32 	%rd11, %r3, 4;
	add.s64 	%rd12, %rd9, %rd11;
	ld.global.f32 	%f1, [%rd12];
	shl.b32 	%r25, %r2, 2;
	mov.u32 	%r26, _ZZ20kMeansCentroidUpdatePfPiS_S0_E12s_datapoints;
	add.s32 	%r27, %r26, %r25;
	st.shared.f32 	[%r27], %f1;
	add.s64 	%rd13, %rd10, %rd11;
	ld.global.u32 	%r28, [%rd13];
	mov.u32 	%r29, _ZZ20kMeansCentroidUpdatePfPiS_S0_E12s_clust_assn;
	add.s32 	%r30, %r29, %r25;
	st.shared.u32 	[%r30], %r28;
	bar.sync 	0;
	setp.ne.s32 	%p2, %r2, 0;
	@%p2 bra 	$L__BB1_9;
	mov.f32 	%f2, 0f00000000;
	st.local.v2.f32 	[%rd1], {%f2, %f2};
	st.local.v2.f32 	[%rd1+8], {%f2, %f2};
	st.local.v2.f32 	[%rd1+16], {%f2, %f2};
	st.local.v2.f32 	[%rd1+24], {%f2, %f2};
	st.local.v2.f32 	[%rd1+32], {%f2, %f2};
	st.local.v2.f32 	[%rd1+40], {%f2, %f2};
	st.local.v2.f32 	[%rd1+48], {%f2, %f2};
	st.local.v2.f32 	[%rd1+56], {%f2, %f2};
	st.local.v2.f32 	[%rd1+64], {%f2, %f2};
	st.local.v2.f32 	[%rd1+72], {%f2, %f2};
	st.local.v2.f32 	[%rd1+80], {%f2, %f2};
	st.local.v2.f32 	[%rd1+88], {%f2, %f2};
	st.local.v2.f32 	[%rd1+96], {%f2, %f2};
	st.local.v2.f32 	[%rd1+104], {%f2, %f2};
	st.local.v2.f32 	[%rd1+112], {%f2, %f2};
	mov.b32 	%r122, 0;
	st.local.v2.u32 	[%rd2], {%r122, %r122};
	st.local.v2.u32 	[%rd2+8], {%r122, %r122};
	st.local.v2.u32 	[%rd2+16], {%r122, %r122};
	st.local.v2.u32 	[%rd2+24], {%r122, %r122};
	st.local.v2.u32 	[%rd2+32], {%r122, %r122};
	st.local.v2.u32 	[%rd2+40], {%r122, %r122};
	st.local.v2.u32 	[%rd2+48], {%r122, %r122};
	st.local.v2.u32 	[%rd2+56], {%r122, %r122};
	st.local.v2.u32 	[%rd2+64], {%r122, %r122};
	st.local.v2.u32 	[%rd2+72], {%r122, %r122};
	st.local.v2.u32 	[%rd2+80], {%r122, %r122};
	st.local.v2.u32 	[%rd2+88], {%r122, %r122};
	st.local.v2.u32 	[%rd2+96], {%r122, %r122};
	st.local.v2.u32 	[%rd2+104], {%r122, %r122};
	st.local.v2.u32 	[%rd2+112], {%r122, %r122};
	and.b32  	%r4, %r1, 3;
	setp.lt.u32 	%p3, %r1, 4;
	@%p3 bra 	$L__BB1_5;
	and.b32  	%r122, %r1, 2044;
	add.s32 	%r120, %r29, 8;
	add.s32 	%r119, %r26, 8;
	and.b32  	%r36, %r1, -4;
	neg.s32 	%r121, %r36;
$L__BB1_4:
	ld.shared.u32 	%r37, [%r120+-8];
	ld.shared.f32 	%f3, [%r119+-8];
	mul.wide.s32 	%rd14, %r37, 4;
	add.s64 	%rd15, %rd1, %rd14;
	ld.local.f32 	%f4, [%rd15];
	add.f32 	%f5, %f3, %f4;
	st.local.f32 	[%rd15], %f5;
	add.s64 	%rd16, %rd2, %rd14;
	ld.local.u32 	%r38, [%rd16];
	add.s32 	%r39, %r38, 1;
	st.local.u32 	[%rd16], %r39;
	ld.shared.u32 	%r40, [%r120+-4];
	ld.shared.f32 	%f6, [%r119+-4];
	mul.wide.s32 	%rd17, %r40, 4;
	add.s64 	%rd18, %rd1, %rd17;
	ld.local.f32 	%f7, [%rd18];
	add.f32 	%f8, %f6, %f7;
	st.local.f32 	[%rd18], %f8;
	add.s64 	%rd19, %rd2, %rd17;
	ld.local.u32 	%r41, [%rd19];
	add.s32 	%r42, %r41, 1;
	st.local.u32 	[%rd19], %r42;
	ld.shared.u32 	%r43, [%r120];
	ld.shared.f32 	%f9, [%r119];
	mul.wide.s32 	%rd20, %r43, 4;
	add.s64 	%rd21, %rd1, %rd20;
	ld.local.f32 	%f10, [%rd21];
	add.f32 	%f11, %f9, %f10;
	st.local.f32 	[%rd21], %f11;
	add.s64 	%rd22, %rd2, %rd20;
	ld.local.u32 	%r44, [%rd22];
	add.s32 	%r45, %r44, 1;
	st.local.u32 	[%rd22], %r45;
	ld.shared.u32 	%r46, [%r120+4];
	ld.shared.f32 	%f12, [%r119+4];
	mul.wide.s32 	%rd23, %r46, 4;
	add.s64 	%rd24, %rd1, %rd23;
	ld.local.f32 	%f13, [%rd24];
	add.f32 	%f14, %f12, %f13;
	st.local.f32 	[%rd24], %f14;
	add.s64 	%rd25, %rd2, %rd23;
	ld.local.u32 	%r47, [%rd25];
	add.s32 	%r48, %r47, 1;
	st.local.u32 	[%rd25], %r48;
	add.s32 	%r121, %r121, 4;
	add.s32 	%r120, %r120, 16;
	add.s32 	%r119, %r119, 16;
	setp.ne.s32 	%p4, %r121, 0;
	@%p4 bra 	$L__BB1_4;
$L__BB1_5:
	setp.eq.s32 	%p5, %r4, 0;
	@%p5 bra 	$L__BB1_8;
	shl.b32 	%r49, %r122, 2;
	add.s32 	%r125, %r26, %r49;
	add.s32 	%r124, %r29, %r49;
	neg.s32 	%r123, %r4;
$L__BB1_7:
	.pragma "nounroll";
	ld.shared.u32 	%r52, [%r124];
	ld.shared.f32 	%f15, [%r125];
	mul.wide.s32 	%rd26, %r52, 4;
	add.s64 	%rd27, %rd1, %rd26;
	ld.local.f32 	%f16, [%rd27];
	add.f32 	%f17, %f15, %f16;
	st.local.f32 	[%rd27], %f17;
	add.s64 	%rd28, %rd2, %rd26;
	ld.local.u32 	%r53, [%rd28];
	add.s32 	%r54, %r53, 1;
	st.local.u32 	[%rd28], %r54;
	add.s32 	%r125, %r125, 4;
	add.s32 	%r124, %r124, 4;
	add.s32 	%r123, %r123, 1;
	setp.ne.s32 	%p6, %r123, 0;
	@%p6 bra 	$L__BB1_7;
$L__BB1_8:
	ld.param.u64 	%rd38, [_Z20kMeansCentroidUpdatePfPiS_S0__param_3];
	ld.param.u64 	%rd36, [_Z20kMeansCentroidUpdatePfPiS_S0__param_2];
	ld.local.f32 	%f18, [%rd1];
	cvta.to.global.u64 	%rd29, %rd36;
	atom.global.add.f32 	%f19, [%rd29], %f18;
	ld.local.u32 	%r55, [%rd2];
	cvta.to.global.u64 	%rd30, %rd38;
	atom.global.add.u32 	%r56, [%rd30], %r55;
	ld.local.f32 	%f20, [%rd1+4];
	atom.global.add.f32 	%f21, [%rd29+4], %f20;
	ld.local.u32 	%r57, [%rd2+4];
	atom.global.add.u32 	%r58, [%rd30+4], %r57;
	ld.local.f32 	%f22, [%rd1+8];
	atom.global.add.f32 	%f23, [%rd29+8], %f22;
	ld.local.u32 	%r59, [%rd2+8];
	atom.global.add.u32 	%r60, [%rd30+8], %r59;
	ld.local.f32 	%f24, [%rd1+12];
	atom.global.add.f32 	%f25, [%rd29+12], %f24;
	ld.local.u32 	%r61, [%rd2+12];
	atom.global.add.u32 	%r62, [%rd30+12], %r61;
	ld.local.f32 	%f26, [%rd1+16];
	atom.global.add.f32 	%f27, [%rd29+16], %f26;
	ld.local.u32 	%r63, [%rd2+16];
	atom.global.add.u32 	%r64, [%rd30+16], %r63;
	ld.local.f32 	%f28, [%rd1+20];
	atom.global.add.f32 	%f29, [%rd29+20], %f28;
	ld.local.u32 	%r65, [%rd2+20];
	atom.global.add.u32 	%r66, [%rd30+20], %r65;
	ld.local.f32 	%f30, [%rd1+24];
	atom.global.add.f32 	%f31, [%rd29+24], %f30;
	ld.local.u32 	%r67, [%rd2+24];
	atom.global.add.u32 	%r68, [%rd30+24], %r67;
	ld.local.f32 	%f32, [%rd1+28];
	atom.global.add.f32 	%f33, [%rd29+28], %f32;
	ld.local.u32 	%r69, [%rd2+28];
	atom.global.add.u32 	%r70, [%rd30+28], %r69;
	ld.local.f32 	%f34, [%rd1+32];
	atom.global.add.f32 	%f35, [%rd29+32], %f34;
	ld.local.u32 	%r71, [%rd2+32];
	atom.global.add.u32 	%r72, [%rd30+32], %r71;
	ld.local.f32 	%f36, [%rd1+36];
	atom.global.add.f32 	%f37, [%rd29+36], %f36;
	ld.local.u32 	%r73, [%rd2+36];
	atom.global.add.u32 	%r74, [%rd30+36], %r73;
	ld.local.f32 	%f38, [%rd1+40];
	atom.global.add.f32 	%f39, [%rd29+40], %f38;
	ld.local.u32 	%r75, [%rd2+40];
	atom.global.add.u32 	%r76, [%rd30+40], %r75;
	ld.local.f32 	%f40, [%rd1+44];
	atom.global.add.f32 	%f41, [%rd29+44], %f40;
	ld.local.u32 	%r77, [%rd2+44];
	atom.global.add.u32 	%r78, [%rd30+44], %r77;
	ld.local.f32 	%f42, [%rd1+48];
	atom.global.add.f32 	%f43, [%rd29+48], %f42;
	ld.local.u32 	%r79, [%rd2+48];
	atom.global.add.u32 	%r80, [%rd30+48], %r79;
	ld.local.f32 	%f44, [%rd1+52];
	atom.global.add.f32 	%f45, [%rd29+52], %f44;
	ld.local.u32 	%r81, [%rd2+52];
	atom.global.add.u32 	%r82, [%rd30+52], %r81;
	ld.local.f32 	%f46, [%rd1+56];
	atom.global.add.f32 	%f47, [%rd29+56], %f46;
	ld.local.u32 	%r83, [%rd2+56];
	atom.global.add.u32 	%r84, [%rd30+56], %r83;
	ld.local.f32 	%f48, [%rd1+60];
	atom.global.add.f32 	%f49, [%rd29+60], %f48;
	ld.local.u32 	%r85, [%rd2+60];
	atom.global.add.u32 	%r86, [%rd30+60], %r85;
	ld.local.f32 	%f50, [%rd1+64];
	atom.global.add.f32 	%f51, [%rd29+64], %f50;
	ld.local.u32 	%r87, [%rd2+64];
	atom.global.add.u32 	%r88, [%rd30+64], %r87;
	ld.local.f32 	%f52, [%rd1+68];
	atom.global.add.f32 	%f53, [%rd29+68], %f52;
	ld.local.u32 	%r89, [%rd2+68];
	atom.global.add.u32 	%r90, [%rd30+68], %r89;
	ld.local.f32 	%f54, [%rd1+72];
	atom.global.add.f32 	%f55, [%rd29+72], %f54;
	ld.local.u32 	%r91, [%rd2+72];
	atom.global.add.u32 	%r92, [%rd30+72], %r91;
	ld.local.f32 	%f56, [%rd1+76];
	atom.global.add.f32 	%f57, [%rd29+76], %f56;
	ld.local.u32 	%r93, [%rd2+76];
	atom.global.add.u32 	%r94, [%rd30+76], %r93;
	ld.local.f32 	%f58, [%rd1+80];
	atom.global.add.f32 	%f59, [%rd29+80], %f58;
	ld.local.u32 	%r95, [%rd2+80];
	atom.global.add.u32 	%r96, [%rd30+80], %r95;
	ld.local.f32 	%f60, [%rd1+84];
	atom.global.add.f32 	%f61, [%rd29+84], %f60;
	ld.local.u32 	%r97, [%rd2+84];
	atom.global.add.u32 	%r98, [%rd30+84], %r97;
	ld.local.f32 	%f62, [%rd1+88];
	atom.global.add.f32 	%f63, [%rd29+88], %f62;
	ld.local.u32 	%r99, [%rd2+88];
	atom.global.add.u32 	%r100, [%rd30+88], %r99;
	ld.local.f32 	%f64, [%rd1+92];
	atom.global.add.f32 	%f65, [%rd29+92], %f64;
	ld.local.u32 	%r101, [%rd2+92];
	atom.global.add.u32 	%r102, [%rd30+92], %r101;
	ld.local.f32 	%f66, [%rd1+96];
	atom.global.add.f32 	%f67, [%rd29+96], %f66;
	ld.local.u32 	%r103, [%rd2+96];
	atom.global.add.u32 	%r104, [%rd30+96], %r103;
	ld.local.f32 	%f68, [%rd1+100];
	atom.global.add.f32 	%f69, [%rd29+100], %f68;
	ld.local.u32 	%r105, [%rd2+100];
	atom.global.add.u32 	%r106, [%rd30+100], %r105;
	ld.local.f32 	%f70, [%rd1+104];
	atom.global.add.f32 	%f71, [%rd29+104], %f70;
	ld.local.u32 	%r107, [%rd2+104];
	atom.global.add.u32 	%r108, [%rd30+104], %r107;
	ld.local.f32 	%f72, [%rd1+108];
	atom.global.add.f32 	%f73, [%rd29+108], %f72;
	ld.local.u32 	%r109, [%rd2+108];
	atom.global.add.u32 	%r110, [%rd30+108], %r109;
	ld.local.f32 	%f74, [%rd1+112];
	atom.global.add.f32 	%f75, [%rd29+112], %f74;
	ld.local.u32 	%r111, [%rd2+112];
	atom.global.add.u32 	%r112, [%rd30+112], %r111;
	ld.local.f32 	%f76, [%rd1+116];
	atom.global.add.f32 	%f77, [%rd29+116], %f76;
	ld.local.u32 	%r113, [%rd2+116];
	atom.global.add.u32 	%r114, [%rd30+116], %r113;
$L__BB1_9:
	bar.sync 	0;
	mov.u32 	%r115, %ctaid.x;
	mov.u32 	%r116, %ntid.x;
	mov.u32 	%r117, %tid.x;
	mad.lo.s32 	%r23, %r115, %r116, %r117;
	setp.gt.s32 	%p7, %r23, 29;
	@%p7 bra 	$L__BB1_11;
	ld.param.u64 	%rd39, [_Z20kMeansCentroidUpdatePfPiS_S0__param_3];
	ld.param.u64 	%rd37, [_Z20kMeansCentroidUpdatePfPiS_S0__param_2];
	cvta.to.global.u64 	%rd31, %rd37;
	mul.wide.s32 	%rd32, %r23, 4;
	add.s64 	%rd33, %rd31, %rd32;
	ld.global.f32 	%f78, [%rd33];
	cvta.to.global.u64 	%rd34, %rd39;
	add.s64 	%rd35, %rd34, %rd32;
	ld.global.u32 	%r118, [%rd35];
	cvt.rn.f32.s32 	%f79, %r118;
	div.rn.f32 	%f80, %f78, %f79;
	st.global.f32 	[%rd33], %f80;
$L__BB1_11:
	ret;

}


// ===== COMPILED SASS (sm_100) =====

	.target	sm_100

	.elftype	@"ET_EXEC"


//--------------------- .note.nv.tkinfo           --------------------------
	.section	.note.nv.tkinfo,"",@"SHT_NOTE"
	.sectionflags	@"SHF_NOTE_NV_TKINFO"
	.tkinfo
        /*0018*/ 	.word	0x00000002
        /*0030*/ 	.string	""
        /*0030*/ 	.string	"ptxas"
        /*0030*/ 	.string	"Cuda compilation tools, release 13.0, V13.0.88"
        /*0030*/ 	.string	"Build cuda_13.0.r13.0/compiler.36424714_0"
        /*0030*/ 	.string	"-arch sm_100 -m 64 "



//--------------------- .note.nv.cuinfo           --------------------------
	.section	.note.nv.cuinfo,"",@"SHT_NOTE"
	.sectionflags	@"SHF_NOTE_NV_CUINFO"
        /*0018*/ 	.short	0x0002
        /*001a*/ 	.short	0x0064
        /*001c*/ 	.short	0x0082
	.zero		2


//--------------------- .nv.info                  --------------------------
	.section	.nv.info,"",@"SHT_CUDA_INFO"
	.align	4


	//----- nvinfo : EIATTR_REGCOUNT
	.align		4
        /*0000*/ 	.byte	0x04, 0x2f
        /*0002*/ 	.short	(.L_1 - .L_0)
	.align		4
.L_0:
        /*0004*/ 	.word	index@(_Z23kMeansClusterAssignmentPfPiS_)
        /*0008*/ 	.word	0x0000000f


	//----- nvinfo : EIATTR_FRAME_SIZE
	.align		4
.L_1:
        /*000c*/ 	.byte	0x04, 0x11
        /*000e*/ 	.short	(.L_3 - .L_2)
	.align		4
.L_2:
        /*0010*/ 	.word	index@($__internal_1_$__cuda_sm20_sqrt_rn_f32_slowpath)
        /*0014*/ 	.word	0x00000000


	//----- nvinfo : EIATTR_FRAME_SIZE
	.align		4
.L_3:
        /*0018*/ 	.byte	0x04, 0x11
        /*001a*/ 	.short	(.L_5 - .L_4)
	.align		4
.L_4:
        /*001c*/ 	.word	index@(_Z23kMeansClusterAssignmentPfPiS_)
        /*0020*/ 	.word	0x00000000


	//----- nvinfo : EIATTR_REGCOUNT
	.align		4
.L_5:
        /*0024*/ 	.byte	0x04, 0x2f
        /*0026*/ 	.short	(.L_7 - .L_6)
	.align		4
.L_6:
        /*0028*/ 	.word	index@(_Z20kMeansCentroidUpdatePfPiS_S0_)
        /*002c*/ 	.word	0x00000020


	//----- nvinfo : EIATTR_FRAME_SIZE
	.align		4
.L_7:
        /*0030*/ 	.byte	0x04, 0x11
        /*0032*/ 	.short	(.L_9 - .L_8)
	.align		4
.L_8:
        /*0034*/ 	.word	index@($__internal_0_$__cuda_sm3x_div_rn_noftz_f32_slowpath)
        /*0038*/ 	.word	0x000000f0


	//----- nvinfo : EIATTR_FRAME_SIZE
	.align		4
.L_9:
        /*003c*/ 	.byte	0x04, 0x11
        /*003e*/ 	.short	(.L_11 - .L_10)
	.align		4
.L_10:
        /*0040*/ 	.word	index@(_Z20kMeansCentroidUpdatePfPiS_S0_)
        /*0044*/ 	.word	0x000000f0


	//----- nvinfo : EIATTR_MIN_STACK_SIZE
	.align		4
.L_11:
        /*0048*/ 	.byte	0x04, 0x12
        /*004a*/ 	.short	(.L_13 - .L_12)
	.align		4
.L_12:
        /*004c*/ 	.word	index@(_Z20kMeansCentroidUpdatePfPiS_S0_)
        /*0050*/ 	.word	0x000000f0


	//----- nvinfo : EIATTR_MIN_STACK_SIZE
	.align		4
.L_13:
        /*0054*/ 	.byte	0x04, 0x12
        /*0056*/ 	.short	(.L_15 - .L_14)
	.align		4
.L_14:
        /*0058*/ 	.word	index@(_Z23kMeansClusterAssignmentPfPiS_)
        /*005c*/ 	.word	0x00000000
.L_15:


//--------------------- .nv.compat                --------------------------
	.section	.nv.compat,"",@"SHT_CUDA_COMPAT_INFO"
	.align	4
        /*0000*/ 	.byte	0x02, 0x09, 0x00, 0x00, 0x02, 0x02, 0x01, 0x00, 0x02, 0x05, 0x05, 0x00, 0x03, 0x07, 0x01, 0x01
        /*0010*/ 	.byte	0x02, 0x03, 0x00, 0x00, 0x02, 0x06, 0x01, 0x00, 0x04, 0x0b, 0x08, 0x00, 0x01, 0x00, 0x00, 0x00
        /*0020*/ 	.byte	0x00, 0x00, 0x00, 0x00


//--------------------- .nv.info._Z20kMeansCentroidUpdatePfPiS_S0_ --------------------------
	.section	.nv.info._Z20kMeansCentroidUpdatePfPiS_S0_,"",@"SHT_CUDA_INFO"
	.sectionflags	@""
	.align	4


	//----- nvinfo : EIATTR_CUDA_API_VERSION
	.align		4
        /*0000*/ 	.byte	0x04, 0x37
        /*0002*/ 	.short	(.L_17 - .L_16)
.L_16:
        /*0004*/ 	.word	0x00000082


	//----- nvinfo : EIATTR_KPARAM_INFO
	.align		4
.L_17:
        /*0008*/ 	.byte	0x04, 0x17
        /*000a*/ 	.short	(.L_19 - .L_18)
.L_18:
        /*000c*/ 	.word	0x00000000
        /*0010*/ 	.short	0x0003
        /*0012*/ 	.short	0x0018
        /*0014*/ 	.byte	0x00, 0xf5, 0x21, 0x00


	//----- nvinfo : EIATTR_KPARAM_INFO
	.align		4
.L_19:
        /*0018*/ 	.byte	0x04, 0x17
        /*001a*/ 	.short	(.L_21 - .L_20)
.L_20:
        /*001c*/ 	.word	0x00000000
        /*0020*/ 	.short	0x0002
        /*0022*/ 	.short	0x0010
        /*0024*/ 	.byte	0x00, 0xf5, 0x21, 0x00


	//----- nvinfo : EIATTR_KPARAM_INFO
	.align		4
.L_21:
        /*0028*/ 	.byte	0x04, 0x17
        /*002a*/ 	.short	(.L_23 - .L_22)
.L_22:
        /*002c*/ 	.word	0x00000000
        /*0030*/ 	.short	0x0001
        /*0032*/ 	.short	0x0008
        /*0034*/ 	.byte	0x00, 0xf5, 0x21, 0x00


	//----- nvinfo : EIATTR_KPARAM_INFO
	.align		4
.L_23:
        /*0038*/ 	.byte	0x04, 0x17
        /*003a*/ 	.short	(.L_25 - .L_24)
.L_24:
        /*003c*/ 	.word	0x00000000
        /*0040*/ 	.short	0x0000
        /*0042*/ 	.short	0x0000
        /*0044*/ 	.byte	0x00, 0xf5, 0x21, 0x00


	//----- nvinfo : EIATTR_SPARSE_MMA_MASK
	.align		4
.L_25:
        /*0048*/ 	.byte	0x03, 0x50
        /*004a*/ 	.short	0x0000


	//----- nvinfo : EIATTR_MAXREG_COUNT
	.align		4
        /*004c*/ 	.byte	0x03, 0x1b
        /*004e*/ 	.short	0x00ff


	//----- nvinfo : EIATTR_NUM_BARRIERS
	.align		4
        /*0050*/ 	.byte	0x02, 0x4c
        /*0052*/ 	.byte	0x01
	.zero		1


	//----- nvinfo : EIATTR_MERCURY_ISA_VERSION
	.align		4
        /*0054*/ 	.byte	0x03, 0x5f
        /*0056*/ 	.short	0x0101


	//----- nvinfo : EIATTR_VRC_CTA_INIT_COUNT
	.align		4
        /*0058*/ 	.byte	0x02, 0x4a
	.zero		1
	.zero		1


	//----- nvinfo : EIATTR_EXIT_INSTR_OFFSETS
	.align		4
        /*005c*/ 	.byte	0x04, 0x1c
        /*005e*/ 	.short	(.L_27 - .L_26)


	//   ....[0]....
.L_26:
        /*0060*/ 	.word	0x00000070


	//   ....[1]....
        /*0064*/ 	.word	0x00001bb0


	//   ....[2]....
        /*0068*/ 	.word	0x00001d10


	//----- nvinfo : EIATTR_CRS_STACK_SIZE
	.align		4
.L_27:
        /*006c*/ 	.byte	0x04, 0x1e
        /*006e*/ 	.short	(.L_29 - .L_28)
.L_28:
        /*0070*/ 	.word	0x00000000


	//----- nvinfo : EIATTR_CBANK_PARAM_SIZE
	.align		4
.L_29:
        /*0074*/ 	.byte	0x03, 0x19
        /*0076*/ 	.short	0x0020


	//----- nvinfo : EIATTR_PARAM_CBANK
	.align		4
        /*0078*/ 	.byte	0x04, 0x0a
        /*007a*/ 	.short	(.L_31 - .L_30)
	.align		4
.L_30:
        /*007c*/ 	.word	index@(.nv.constant0._Z20kMeansCentroidUpdatePfPiS_S0_)
        /*0080*/ 	.short	0x0380
        /*0082*/ 	.short	0x0020


	//----- nvinfo : EIATTR_SW_WAR
	.align		4
.L_31:
        /*0084*/ 	.byte	0x04, 0x36
        /*0086*/ 	.short	(.L_33 - .L_32)
.L_32:
        /*0088*/ 	.word	0x00000008
.L_33:


//--------------------- .nv.info._Z23kMeansClusterAssignmentPfPiS_ --------------------------
	.section	.nv.info._Z23kMeansClusterAssignmentPfPiS_,"",@"SHT_CUDA_INFO"
	.sectionflags	@""
	.align	4


	//----- nvinfo : EIATTR_CUDA_API_VERSION
	.align		4
        /*0000*/ 	.byte	0x04, 0x37
        /*0002*/ 	.short	(.L_35 - .L_34)
.L_34:
        /*0004*/ 	.word	0x00000082


	//----- nvinfo : EIATTR_KPARAM_INFO
	.align		4
.L_35:
        /*0008*/ 	.byte	0x04, 0x17
        /*000a*/ 	.short	(.L_37 - .L_36)
.L_36:
        /*000c*/ 	.word	0x00000000
        /*0010*/ 	.short	0x0002
        /*0012*/ 	.short	0x0010
        /*0014*/ 	.byte	0x00, 0xf5, 0x21, 0x00


	//----- nvinfo : EIATTR_KPARAM_INFO
	.align		4
.L_37:
        /*0018*/ 	.byte	0x04, 0x17
        /*001a*/ 	.short	(.L_39 - .L_38)
.L_38:
        /*001c*/ 	.word	0x00000000
        /*0020*/ 	.short	0x0001
        /*0022*/ 	.short	0x0008
        /*0024*/ 	.byte	0x00, 0xf5, 0x21, 0x00


	//----- nvinfo : EIATTR_KPARAM_INFO
	.align		4
.L_39:
        /*0028*/ 	.byte	0x04, 0x17
        /*002a*/ 	.short	(.L_41 - .L_40)
.L_40:
        /*002c*/ 	.word	0x00000000
        /*0030*/ 	.short	0x0000
        /*0032*/ 	.short	0x0000
        /*0034*/ 	.byte	0x00, 0xf5, 0x21, 0x00


	//----- nvinfo : EIATTR_SPARSE_MMA_MASK
	.align		4
.L_41:
        /*0038*/ 	.byte	0x03, 0x50
        /*003a*/ 	.short	0x0000


	//----- nvinfo : EIATTR_MAXREG_COUNT
	.align		4
        /*003c*/ 	.byte	0x03, 0x1b
        /*003e*/ 	.short	0x00ff


	//----- nvinfo : EIATTR_MERCURY_ISA_VERSION
	.align		4
        /*0040*/ 	.byte	0x03, 0x5f
        /*0042*/ 	.short	0x0101


	//----- nvinfo : EIATTR_VRC_CTA_INIT_COUNT
	.align		4
        /*0044*/ 	.byte	0x02, 0x4a
	.zero		1
	.zero		1


	//----- nvinfo : EIATTR_EXIT_INSTR_OFFSETS
	.align		4
        /*0048*/ 	.byte	0x04, 0x1c
        /*004a*/ 	.short	(.L_43 - .L_42)


	//   ....[0]....
.L_42:
        /*004c*/ 	.word	0x00000060


	//   ....[1]....
        /*0050*/ 	.word	0x00002630


	//----- nvinfo : EIATTR_CRS_STACK_SIZE
	.align		4
.L_43:
        /*0054*/ 	.byte	0x04, 0x1e
        /*0056*/ 	.short	(.L_45 - .L_44)
.L_44:
        /*0058*/ 	.word	0x00000000


	//----- nvinfo : EIATTR_CBANK_PARAM_SIZE
	.align		4
.L_45:
        /*005c*/ 	.byte	0x03, 0x19
        /*005e*/ 	.short	0x0018


	//----- nvinfo : EIATTR_PARAM_CBANK
	.align		4
        /*0060*/ 	.byte	0x04, 0x0a
        /*0062*/ 	.short	(.L_47 - .L_46)
	.align		4
.L_46:
        /*0064*/ 	.word	index@(.nv.constant0._Z23kMeansClusterAssignmentPfPiS_)
        /*0068*/ 	.short	0x0380
        /*006a*/ 	.short	0x0018


	//----- nvinfo : EIATTR_SW_WAR
	.align		4
.L_47:
        /*006c*/ 	.byte	0x04, 0x36
        /*006e*/ 	.short	(.L_49 - .L_48)
.L_48:
        /*0070*/ 	.word	0x00000008
.L_49:


//--------------------- .nv.callgraph             --------------------------
	.section	.nv.callgraph,"",@"SHT_CUDA_CALLGRAPH"
	.align	4
	.sectionentsize	8
	.align		4
        /*0000*/ 	.word	0x00000000
	.align		4
        /*0004*/ 	.word	0xffffffff
	.align		4
        /*0008*/ 	.word	0x00000000
	.align		4
        /*000c*/ 	.word	0xfffffffe
	.align		4
        /*0010*/ 	.word	0x00000000
	.align		4
        /*0014*/ 	.word	0xfffffffd
	.align		4
        /*0018*/ 	.word	0x00000000
	.align		4
        /*001c*/ 	.word	0xfffffffc


//--------------------- .text._Z20kMeansCentroidUpdatePfPiS_S0_ --------------------------
	.section	.text._Z20kMeansCentroidUpdatePfPiS_S0_,"ax",@progbits
	.align	128
        .global         _Z20kMeansCentroidUpdatePfPiS_S0_
        .type           _Z20kMeansCentroidUpdatePfPiS_S0_,@function
        .size           _Z20kMeansCentroidUpdatePfPiS_S0_,(.L_x_115 - _Z20kMeansCentroidUpdatePfPiS_S0_)
        .other          _Z20kMeansCentroidUpdatePfPiS_S0_,@"STO_CUDA_ENTRY STV_DEFAULT"
_Z20kMeansCentroidUpdatePfPiS_S0_:
.text._Z20kMeansCentroidUpdatePfPiS_S0_:
[----:B------:R-:W0:Y:S01]  /*0000*/  LDC R1, c[0x0][0x37c] ;  /* 0x0000df00ff017b82 */ /* 0x000e220000000800 */
[----:B------:R-:W1:Y:S07]  /*0010*/  S2R R0, SR_TID.X ;  /* 0x0000000000007919 */ /* 0x000e6e0000002100 */
[----:B------:R-:W1:Y:S01]  /*0020*/  S2UR UR14, SR_CTAID.X ;  /* 0x00000000000e79c3 */ /* 0x000e620000002500 */
[----:B0-----:R-:W-:-:S07]  /*0030*/  VIADD R1, R1, 0xffffff10 ;  /* 0xffffff1001017836 */ /* 0x001fce0000000000 */
[----:B------:R-:W1:Y:S02]  /*0040*/  LDC R11, c[0x0][0x360] ;  /* 0x0000d800ff0b7b82 */ /* 0x000e640000000800 */
[----:B-1----:R-:W-:-:S05]  /*0050*/  IMAD R7, R11, UR14, R0 ;  /* 0x0000000e0b077c24 */ /* 0x002fca000f8e0200 */
[----:B------:R-:W-:-:S13]  /*0060*/  ISETP.GT.AND P0, PT, R7, 0xf9ff, PT ;  /* 0x0000f9ff0700780c */ /* 0x000fda0003f04270 */
[----:B------:R-:W-:Y:S05]  /*0070*/  @P0 EXIT ;  /* 0x000000000000094d */ /* 0x000fea0003800000 */
[----:B------:R-:W0:Y:S01]  /*0080*/  LDC.64 R2, c[0x0][0x380] ;  /* 0x0000e000ff027b82 */ /* 0x000e220000000a00 */
[----:B------:R-:W1:Y:S07]  /*0090*/  LDCU.64 UR12, c[0x0][0x358] ;  /* 0x00006b00ff0c77ac */ /* 0x000e6e0008000a00 */
[----:B------:R-:W2:Y:S01]  /*00a0*/  LDC.64 R4, c[0x0][0x388] ;  /* 0x0000e200ff047b82 */ /* 0x000ea20000000a00 */
[----:B0-----:R-:W-:-:S06]  /*00b0*/  IMAD.WIDE R2, R7, 0x4, R2 ;  /* 0x0000000407027825 */ /* 0x001fcc00078e0202 */
[----:B-1----:R-:W3:Y:S01]  /*00c0*/  LDG.E R2, desc[UR12][R2.64] ;  /* 0x0000000c02027981 */ /* 0x002ee2000c1e1900 */
[----:B--2---:R-:W-:-:S06]  /*00d0*/  IMAD.WIDE R4, R7, 0x4, R4 ;  /* 0x0000000407047825 */ /* 0x004fcc00078e0204 */
[----:B------:R-:W2:Y:S01]  /*00e0*/  LDG.E R4, desc[UR12][R4.64] ;  /* 0x0000000c04047981 */ /* 0x000ea2000c1e1900 */
[----:B------:R-:W0:Y:S01]  /*00f0*/  S2UR UR6, SR_CgaCtaId ;  /* 0x00000000000679c3 */ /* 0x000e220000008800 */
[----:B------:R-:W-:Y:S02]  /*0100*/  UMOV UR4, 0x400 ;  /* 0x0000040000047882 */ /* 0x000fe40000000000 */
[----:B------:R-:W-:Y:S01]  /*0110*/  UIADD3 UR5, UPT, UPT, UR4, 0x80, URZ ;  /* 0x0000008004057890 */ /* 0x000fe2000fffe0ff */
[----:B------:R-:W-:Y:S01]  /*0120*/  ISETP.NE.AND P0, PT, R0, RZ, PT ;  /* 0x000000ff0000720c */ /* 0x000fe20003f05270 */
[----:B------:R-:W-:Y:S01]  /*0130*/  BSSY.RECONVERGENT B0, `(.L_x_0) ;  /* 0x00001a3000007945 */ /* 0x000fe20003800200 */
[----:B0-----:R-:W-:Y:S02]  /*0140*/  ULEA UR4, UR6, UR4, 0x18 ;  /* 0x0000000406047291 */ /* 0x001fe4000f8ec0ff */
[----:B------:R-:W-:-:S04]  /*0150*/  ULEA UR5, UR6, UR5, 0x18 ;  /* 0x0000000506057291 */ /* 0x000fc8000f8ec0ff */
[C---:B------:R-:W-:Y:S02]  /*0160*/  LEA R7, R0.reuse, UR4, 0x2 ;  /* 0x0000000400077c11 */ /* 0x040fe4000f8e10ff */
[----:B------:R-:W-:-:S03]  /*0170*/  LEA R9, R0, UR5, 0x2 ;  /* 0x0000000500097c11 */ /* 0x000fc6000f8e10ff */
[----:B---3--:R0:W-:Y:S04]  /*0180*/  STS [R7], R2 ;  /* 0x0000000207007388 */ /* 0x0081e80000000800 */
[----:B--2---:R0:W-:Y:S01]  /*0190*/  STS [R9], R4 ;  /* 0x0000000409007388 */ /* 0x0041e20000000800 */
[----:B------:R-:W-:Y:S06]  /*01a0*/  BAR.SYNC.DEFER_BLOCKING 0x0 ;  /* 0x0000000000007b1d */ /* 0x000fec0000010000 */
[----:B------:R-:W-:Y:S05]  /*01b0*/  @P0 BRA `(.L_x_1) ;  /* 0x0000001800680947 */ /* 0x000fea0003800000 */
[----:B------:R1:W-:Y:S01]  /*01c0*/  STL.64 [R1], RZ ;  /* 0x000000ff01007387 */ /* 0x0003e20000100a00 */
[C---:B------:R-:W-:Y:S01]  /*01d0*/  ISETP.GE.U32.AND P0, PT, R11.reuse, 0x4, PT ;  /* 0x000000040b00780c */ /* 0x040fe20003f06070 */
[----:B------:R-:W-:Y:S02]  /*01e0*/  HFMA2 R3, -RZ, RZ, 0, 0 ;  /* 0x00000000ff037431 */ /* 0x000fe400000001ff */
[----:B0-----:R-:W-:Y:S01]  /*01f0*/  IMAD.MOV.U32 R4, RZ, RZ, R1 ;  /* 0x000000ffff047224 */ /* 0x001fe200078e0001 */
[----:B------:R1:W-:Y:S01]  /*0200*/  STL.64 [R1+0x8], RZ ;  /* 0x000008ff01007387 */ /* 0x0003e20000100a00 */
[----:B------:R-:W-:-:S03]  /*0210*/  LOP3.LUT R2, R11, 0x3, RZ, 0xc0, !PT ;  /* 0x000000030b027812 */ /* 0x000fc600078ec0ff */
[----:B------:R1:W-:Y:S04]  /*0220*/  STL.64 [R1+0x10], RZ ;  /* 0x000010ff01007387 */ /* 0x0003e80000100a00 */
        /* <DEDUP_REMOVED lines=26> */
[----:B------:R1:W-:Y:S01]  /*03d0*/  STL.64 [R1+0xe8], RZ ;  /* 0x0000e8ff01007387 */ /* 0x0003e20000100a00 */
[----:B------:R-:W-:Y:S05]  /*03e0*/  @!P0 BRA `(.L_x_2) ;  /* 0x0000000c00fc8947 */ /* 0x000fea0003800000 */
[C---:B------:R-:W-:Y:S01]  /*03f0*/  LOP3.LUT R5, R11.reuse, 0xfffffffc, RZ, 0xc0, !PT ;  /* 0xfffffffc0b057812 */ /* 0x040fe200078ec0ff */
[----:B------:R-:W-:Y:S01]  /*0400*/  UIADD3 UR6, UPT, UPT, UR5, 0x8, URZ ;  /* 0x0000000805067890 */ /* 0x000fe2000fffe0ff */
[----:B------:R-:W-:Y:S01]  /*0410*/  LOP3.LUT R3, R11, 0x7fc, RZ, 0xc0, !PT ;  /* 0x000007fc0b037812 */ /* 0x000fe200078ec0ff */
[----:B------:R-:W-:Y:S02]  /*0420*/  UIADD3 UR7, UPT, UPT, UR4, 0x8, URZ ;  /* 0x0000000804077890 */ /* 0x000fe4000fffe0ff */
[----:B------:R-:W-:-:S05]  /*0430*/  IMAD.MOV R5, RZ, RZ, -R5 ;  /* 0x000000ffff057224 */ /* 0x000fca00078e0a05 */
[----:B------:R-:W-:-:S13]  /*0440*/  ISETP.GE.AND P0, PT, R5, RZ, PT ;  /* 0x000000ff0500720c */ /* 0x000fda0003f06270 */
[----:B------:R-:W-:Y:S05]  /*0450*/  @P0 BRA `(.L_x_3) ;  /* 0x0000000c004c0947 */ /* 0x000fea0003800000 */
[----:B------:R-:W-:Y:S01]  /*0460*/  IMAD.MOV R6, RZ, RZ, -R5 ;  /* 0x000000ffff067224 */ /* 0x000fe200078e0a05 */
[----:B------:R-:W-:-:S04]  /*0470*/  PLOP3.LUT P0, PT, PT, PT, PT, 0x80, 0x8 ;  /* 0x000000000008781c */ /* 0x000fc80003f0f070 */
[----:B------:R-:W-:-:S13]  /*0480*/  ISETP.GT.AND P1, PT, R6, 0xc, PT ;  /* 0x0000000c0600780c */ /* 0x000fda0003f24270 */
[----:B------:R-:W-:Y:S05]  /*0490*/  @!P1 BRA `(.L_x_4) ;  /* 0x0000000800189947 */ /* 0x000fea0003800000 */
[----:B------:R-:W-:-:S13]  /*04a0*/  PLOP3.LUT P0, PT, PT, PT, PT, 0x8, 0x80 ;  /* 0x000000000080781c */ /* 0x000fda0003f0e170 */
.L_x_5:
[----:B--2---:R-:W0:Y:S04]  /*04b0*/  LDS.64 R8, [UR6+-0x8] ;  /* 0xfffff806ff087984 */ /* 0x004e280008000a00 */
[----:B------:R-:W2:Y:S01]  /*04c0*/  LDS.64 R6, [UR7+-0x8] ;  /* 0xfffff807ff067984 */ /* 0x000ea20008000a00 */
[----:B0-----:R-:W-:-:S05]  /*04d0*/  LEA R10, R8, R4, 0x2 ;  /* 0x00000004080a7211 */ /* 0x001fca00078e10ff */
[----:B------:R-:W2:Y:S04]  /*04e0*/  LDL R11, [R10] ;  /* 0x000000000a0b7983 */ /* 0x000ea80000100800 */
[----:B------:R-:W3:Y:S01]  /*04f0*/  LDL R8, [R10+0x78] ;  /* 0x000078000a087983 */ /* 0x000ee20000100800 */
[----:B------:R-:W-:Y:S02]  /*0500*/  IMAD R12, R9, 0x4, R4 ;  /* 0x00000004090c7824 */ /* 0x000fe400078e0204 */
[----:B--2---:R-:W-:Y:S01]  /*0510*/  FADD R11, R6, R11 ;  /* 0x0000000b060b7221 */ /* 0x004fe20000000000 */
[----:B---3--:R-:W-:-:S04]  /*0520*/  VIADD R13, R8, 0x1 ;  /* 0x00000001080d7836 */ /* 0x008fc80000000000 */
[----:B------:R-:W-:Y:S04]  /*0530*/  STL [R10], R11 ;  /* 0x0000000b0a007387 */ /* 0x000fe80000100800 */
[----:B------:R-:W-:Y:S04]  /*0540*/  STL [R10+0x78], R13 ;  /* 0x0000780d0a007387 */ /* 0x000fe80000100800 */
[----:B------:R-:W2:Y:S04]  /*0550*/  LDL R6, [R12] ;  /* 0x000000000c067983 */ /* 0x000ea80000100800 */
[----:B------:R-:W3:Y:S04]  /*0560*/  LDL R14, [R12+0x78] ;  /* 0x000078000c0e7983 */ /* 0x000ee80000100800 */
[----:B------:R-:W0:Y:S01]  /*0570*/  LDS.64 R8, [UR6] ;  /* 0x00000006ff087984 */ /* 0x000e220008000a00 */
[----:B--2---:R-:W-:-:S03]  /*0580*/  FADD R15, R6, R7 ;  /* 0x00000007060f7221 */ /* 0x004fc60000000000 */
[----:B------:R-:W2:Y:S01]  /*0590*/  LDS.64 R6, [UR7] ;  /* 0x00000007ff067984 */ /* 0x000ea20008000a00 */
[----:B---3--:R-:W-:Y:S01]  /*05a0*/  IADD3 R17, PT, PT, R14, 0x1, RZ ;  /* 0x000000010e117810 */ /* 0x008fe20007ffe0ff */
[----:B0-----:R-:W-:Y:S02]  /*05b0*/  IMAD R14, R8, 0x4, R4 ;  /* 0x00000004080e7824 */ /* 0x001fe400078e0204 */
[----:B------:R0:W-:Y:S04]  /*05c0*/  STL [R12], R15 ;  /* 0x0000000f0c007387 */ /* 0x0001e80000100800 */
[----:B------:R-:W-:Y:S04]  /*05d0*/  STL [R12+0x78], R17 ;  /* 0x000078110c007387 */ /* 0x000fe80000100800 */
[----:B------:R-:W2:Y:S04]  /*05e0*/  LDL R19, [R14] ;  /* 0x000000000e137983 */ /* 0x000ea80000100800 */
[----:B------:R-:W3:Y:S01]  /*05f0*/  LDL R8, [R14+0x78] ;  /* 0x000078000e087983 */ /* 0x000ee20000100800 */
[----:B------:R-:W-:Y:S01]  /*0600*/  LEA R10, R9, R4, 0x2 ;  /* 0x00000004090a7211 */ /* 0x000fe200078e10ff */
[----:B--2---:R-:W-:Y:S01]  /*0610*/  FADD R19, R6, R19 ;  /* 0x0000001306137221 */ /* 0x004fe20000000000 */
[----:B---3--:R-:W-:-:S04]  /*0620*/  VIADD R11, R8, 0x1 ;  /* 0x00000001080b7836 */ /* 0x008fc80000000000 */
[----:B------:R-:W-:Y:S04]  /*0630*/  STL [R14], R19 ;  /* 0x000000130e007387 */ /* 0x000fe80000100800 */
[----:B------:R-:W-:Y:S04]  /*0640*/  STL [R14+0x78], R11 ;  /* 0x0000780b0e007387 */ /* 0x000fe80000100800 */
[----:B------:R-:W2:Y:S04]  /*0650*/  LDL R6, [R10] ;  /* 0x000000000a067983 */ /* 0x000ea80000100800 */
[----:B0-----:R-:W3:Y:S04]  /*0660*/  LDL R15, [R10+0x78] ;  /* 0x000078000a0f7983 */ /* 0x001ee80000100800 */
[----:B------:R-:W0:Y:S02]  /*0670*/  LDS.64 R8, [UR6+0x8] ;  /* 0x00000806ff087984 */ /* 0x000e240008000a00 */
[----:B0-----:R-:W-:-:S02]  /*0680*/  IMAD R12, R8, 0x4, R4 ;  /* 0x00000004080c7824 */ /* 0x001fc400078e0204 */
[----:B--2---:R-:W-:Y:S02]  /*0690*/  FADD R13, R6, R7 ;  /* 0x00000007060d7221 */ /* 0x004fe40000000000 */
[----:B------:R-:W0:Y:S01]  /*06a0*/  LDS.64 R6, [UR7+0x8] ;  /* 0x00000807ff067984 */ /* 0x000e220008000a00 */
[----:B---3--:R-:W-:-:S03]  /*06b0*/  VIADD R15, R15, 0x1 ;  /* 0x000000010f0f7836 */ /* 0x008fc60000000000 */
[----:B------:R-:W-:Y:S04]  /*06c0*/  STL [R10], R13 ;  /* 0x0000000d0a007387 */ /* 0x000fe80000100800 */
[----:B------:R-:W-:Y:S04]  /*06d0*/  STL [R10+0x78], R15 ;  /* 0x0000780f0a007387 */ /* 0x000fe80000100800 */
[----:B------:R-:W0:Y:S04]  /*06e0*/  LDL R17, [R12] ;  /* 0x000000000c117983 */ /* 0x000e280000100800 */
[----:B------:R-:W2:Y:S01]  /*06f0*/  LDL R8, [R12+0x78] ;  /* 0x000078000c087983 */ /* 0x000ea20000100800 */
[----:B------:R-:W-:-:S02]  /*0700*/  IMAD R14, R9, 0x4, R4 ;  /* 0x00000004090e7824 */ /* 0x000fc400078e0204 */
[----:B0-----:R-:W-:Y:S01]  /*0710*/  FADD R17, R6, R17 ;  /* 0x0000001106117221 */ /* 0x001fe20000000000 */
[----:B--2---:R-:W-:-:S04]  /*0720*/  IADD3 R11, PT, PT, R8, 0x1, RZ ;  /* 0x00000001080b7810 */ /* 0x004fc80007ffe0ff */
[----:B------:R-:W-:Y:S04]  /*0730*/  STL [R12], R17 ;  /* 0x000000110c007387 */ /* 0x000fe80000100800 */
[----:B------:R-:W-:Y:S04]  /*0740*/  STL [R12+0x78], R11 ;  /* 0x0000780b0c007387 */ /* 0x000fe80000100800 */
[----:B------:R-:W2:Y:S04]  /*0750*/  LDL R6, [R14] ;  /* 0x000000000e067983 */ /* 0x000ea80000100800 */
[----:B------:R-:W3:Y:S04]  /*0760*/  LDL R16, [R14+0x78] ;  /* 0x000078000e107983 */ /* 0x000ee80000100800 */
[----:B------:R-:W0:Y:S02]  /*0770*/  LDS.64 R8, [UR6+0x10] ;  /* 0x00001006ff087984 */ /* 0x000e240008000a00 */
[----:B0-----:R-:W-:Y:S01]  /*0780*/  LEA R10, R8, R4, 0x2 ;  /* 0x00000004080a7211 */ /* 0x001fe200078e10ff */
[----:B--2---:R-:W-:-:S02]  /*0790*/  FADD R13, R6, R7 ;  /* 0x00000007060d7221 */ /* 0x004fc40000000000 */
        /* <DEDUP_REMOVED lines=8> */
[----:B--2---:R-:W-:-:S04]  /*0820*/  VIADD R11, R8, 0x1 ;  /* 0x00000001080b7836 */ /* 0x004fc80000000000 */
[----:B------:R-:W-:Y:S04]  /*0830*/  STL [R10], R19 ;  /* 0x000000130a007387 */ /* 0x000fe80000100800 */
[----:B------:R-:W-:Y:S04]  /*0840*/  STL [R10+0x78], R11 ;  /* 0x0000780b0a007387 */ /* 0x000fe80000100800 */
[----:B------:R-:W2:Y:S04]  /*0850*/  LDL R6, [R12] ;  /* 0x000000000c067983 */ /* 0x000ea80000100800 */
[----:B------:R-:W3:Y:S04]  /*0860*/  LDL R16, [R12+0x78] ;  /* 0x000078000c107983 */ /* 0x000ee80000100800 */
[----:B------:R-:W0:Y:S02]  /*0870*/  LDS.64 R8, [UR6+0x18] ;  /* 0x00001806ff087984 */ /* 0x000e240008000a00 */
[----:B0-----:R-:W-:-:S02]  /*0880*/  IMAD R14, R8, 0x4, R4 ;  /* 0x00000004080e7824 */ /* 0x001fc400078e0204 */
[----:B--2---:R-:W-:Y:S02]  /*0890*/  FADD R13, R6, R7 ;  /* 0x00000007060d7221 */ /* 0x004fe40000000000 */
[----:B------:R-:W0:Y:S01]  /*08a0*/  LDS.64 R6, [UR7+0x18] ;  /* 0x00001807ff067984 */ /* 0x000e220008000a00 */
[----:B---3--:R-:W-:-:S03]  /*08b0*/  IADD3 R15, PT, PT, R16, 0x1, RZ ;  /* 0x00000001100f7810 */ /* 0x008fc60007ffe0ff */
[----:B------:R-:W-:Y:S04]  /*08c0*/  STL [R12], R13 ;  /* 0x0000000d0c007387 */ /* 0x000fe80000100800 */
[----:B------:R-:W-:Y:S04]  /*08d0*/  STL [R12+0x78], R15 ;  /* 0x0000780f0c007387 */ /* 0x000fe80000100800 */
[----:B------:R-:W0:Y:S04]  /*08e0*/  LDL R17, [R14] ;  /* 0x000000000e117983 */ /* 0x000e280000100800 */
[----:B------:R-:W2:Y:S01]  /*08f0*/  LDL R8, [R14+0x78] ;  /* 0x000078000e087983 */ /* 0x000ea20000100800 */
[----:B------:R-:W-:Y:S01]  /*0900*/  LEA R10, R9, R4, 0x2 ;  /* 0x00000004090a7211 */ /* 0x000fe200078e10ff */
        /* <DEDUP_REMOVED lines=43> */
[----:B------:R2:W-:Y:S04]  /*0bc0*/  STL [R12], R13 ;  /* 0x0000000d0c007387 */ /* 0x0005e80000100800 */
[----:B------:R2:W-:Y:S04]  /*0bd0*/  STL [R12+0x78], R15 ;  /* 0x0000780f0c007387 */ /* 0x0005e80000100800 */
[----:B------:R-:W0:Y:S04]  /*0be0*/  LDL R19, [R8] ;  /* 0x0000000008137983 */ /* 0x000e280000100800 */
[----:B------:R-:W3:Y:S01]  /*0bf0*/  LDL R14, [R8+0x78] ;  /* 0x00007800080e7983 */ /* 0x000ee20000100800 */
[----:B------:R-:W-:Y:S01]  /*0c00*/  LEA R9, R9, R4, 0x2 ;  /* 0x0000000409097211 */ /* 0x000fe200078e10ff */
[----:B0-----:R-:W-:Y:S01]  /*0c10*/  FADD R19, R6, R19 ;  /* 0x0000001306137221 */ /* 0x001fe20000000000 */
[----:B---3--:R-:W-:-:S04]  /*0c20*/  VIADD R11, R14, 0x1 ;  /* 0x000000010e0b7836 */ /* 0x008fc80000000000 */
[----:B------:R2:W-:Y:S04]  /*0c30*/  STL [R8], R19 ;  /* 0x0000001308007387 */ /* 0x0005e80000100800 */
[----:B------:R2:W-:Y:S04]  /*0c40*/  STL [R8+0x78], R11 ;  /* 0x0000780b08007387 */ /* 0x0005e80000100800 */
[----:B------:R-:W3:Y:S04]  /*0c50*/  LDL R6, [R9] ;  /* 0x0000000009067983 */ /* 0x000ee80000100800 */
[----:B------:R-:W4:Y:S01]  /*0c60*/  LDL R10, [R9+0x78] ;  /* 0x00007800090a7983 */ /* 0x000f220000100800 */
[----:B------:R-:W-:Y:S01]  /*0c70*/  VIADD R5, R5, 0x10 ;  /* 0x0000001005057836 */ /* 0x000fe20000000000 */
[----:B------:R-:W-:-:S02]  /*0c80*/  UIADD3 UR6, UPT, UPT, UR6, 0x40, URZ ;  /* 0x0000004006067890 */ /* 0x000fc4000fffe0ff */
[----:B------:R-:W-:Y:S02]  /*0c90*/  UIADD3 UR7, UPT, UPT, UR7, 0x40, URZ ;  /* 0x0000004007077890 */ /* 0x000fe4000fffe0ff */
[----:B------:R-:W-:Y:S01]  /*0ca0*/  ISETP.GE.AND P1, PT, R5, -0xc, PT ;  /* 0xfffffff40500780c */ /* 0x000fe20003f26270 */
[----:B---3--:R-:W-:Y:S01]  /*0cb0*/  FADD R6, R6, R7 ;  /* 0x0000000706067221 */ /* 0x008fe20000000000 */
[----:B----4-:R-:W-:-:S04]  /*0cc0*/  VIADD R10, R10, 0x1 ;  /* 0x000000010a0a7836 */ /* 0x010fc80000000000 */
[----:B------:R2:W-:Y:S04]  /*0cd0*/  STL [R9], R6 ;  /* 0x0000000609007387 */ /* 0x0005e80000100800 */
[----:B------:R2:W-:Y:S03]  /*0ce0*/  STL [R9+0x78], R10 ;  /* 0x0000780a09007387 */ /* 0x0005e60000100800 */
[----:B------:R-:W-:Y:S05]  /*0cf0*/  @!P1 BRA `(.L_x_5) ;  /* 0xfffffff400ec9947 */ /* 0x000fea000383ffff */
.L_x_4:
[----:B--2---:R-:W-:-:S04]  /*0d00*/  IADD3 R6, PT, PT, -R5, RZ, RZ ;  /* 0x000000ff05067210 */ /* 0x004fc80007ffe1ff */
[----:B------:R-:W-:-:S13]  /*0d10*/  ISETP.GT.AND P1, PT, R6, 0x4, PT ;  /* 0x000000040600780c */ /* 0x000fda0003f24270 */
[----:B------:R-:W-:Y:S05]  /*0d20*/  @!P1 BRA `(.L_x_6) ;  /* 0x0000000400109947 */ /* 0x000fea0003800000 */
[----:B------:R-:W0:Y:S04]  /*0d30*/  LDS.64 R8, [UR6+-0x8] ;  /* 0xfffff806ff087984 */ /* 0x000e280008000a00 */
[----:B------:R-:W2:Y:S01]  /*0d40*/  LDS.64 R6, [UR7+-0x8] ;  /* 0xfffff807ff067984 */ /* 0x000ea20008000a00 */
[----:B0-----:R-:W-:-:S05]  /*0d50*/  IMAD R10, R8, 0x4, R4 ;  /* 0x00000004080a7824 */ /* 0x001fca00078e0204 */
        /* <DEDUP_REMOVED lines=12> */
[----:B---3--:R-:W-:Y:S01]  /*0e20*/  VIADD R17, R14, 0x1 ;  /* 0x000000010e117836 */ /* 0x008fe20000000000 */
[-C--:B0-----:R-:W-:Y:S02]  /*0e30*/  LEA R14, R8, R4.reuse, 0x2 ;  /* 0x00000004080e7211 */ /* 0x081fe400078e10ff */
        /* <DEDUP_REMOVED lines=43> */
[----:B------:R-:W-:Y:S01]  /*10f0*/  PLOP3.LUT P0, PT, PT, PT, PT, 0x8, 0x80 ;  /* 0x000000000080781c */ /* 0x000fe20003f0e170 */
[----:B------:R-:W-:Y:S01]  /*1100*/  UIADD3 UR6, UPT, UPT, UR6, 0x20, URZ ;  /* 0x0000002006067890 */ /* 0x000fe2000fffe0ff */
[----:B------:R-:W-:Y:S01]  /*1110*/  IADD3 R5, PT, PT, R5, 0x8, RZ ;  /* 0x0000000805057810 */ /* 0x000fe20007ffe0ff */
[----:B------:R-:W-:Y:S01]  /*1120*/  UIADD3 UR7, UPT, UPT, UR7, 0x20, URZ ;  /* 0x0000002007077890 */ /* 0x000fe2000fffe0ff */
[----:B---3--:R-:W-:Y:S01]  /*1130*/  FADD R6, R6, R7 ;  /* 0x0000000706067221 */ /* 0x008fe20000000000 */
[----:B----4-:R-:W-:-:S04]  /*1140*/  VIADD R10, R10, 0x1 ;  /* 0x000000010a0a7836 */ /* 0x010fc80000000000 */
[----:B------:R2:W-:Y:S04]  /*1150*/  STL [R9], R6 ;  /* 0x0000000609007387 */ /* 0x0005e80000100800 */
[----:B------:R2:W-:Y:S02]  /*1160*/  STL [R9+0x78], R10 ;  /* 0x0000780a09007387 */ /* 0x0005e40000100800 */
.L_x_6:
[----:B------:R-:W-:-:S13]  /*1170*/  ISETP.NE.OR P0, PT, R5, RZ, P0 ;  /* 0x000000ff0500720c */ /* 0x000fda0000705670 */
[----:B------:R-:W-:Y:S05]  /*1180*/  @!P0 BRA `(.L_x_2) ;  /* 0x0000000000948947 */ /* 0x000fea0003800000 */
.L_x_3:
[----:B--23--:R-:W0:Y:S04]  /*1190*/  LDS.64 R8, [UR6+-0x8] ;  /* 0xfffff806ff087984 */ /* 0x00ce280008000a00 */
[----:B------:R-:W2:Y:S01]  /*11a0*/  LDS.64 R6, [UR7+-0x8] ;  /* 0xfffff807ff067984 */ /* 0x000ea20008000a00 */
[----:B0-----:R-:W-:-:S05]  /*11b0*/  IMAD R10, R8, 0x4, R4 ;  /* 0x00000004080a7824 */ /* 0x001fca00078e0204 */
[----:B------:R-:W2:Y:S04]  /*11c0*/  LDL R11, [R10] ;  /* 0x000000000a0b7983 */ /* 0x000ea80000100800 */
[----:B------:R-:W3:Y:S01]  /*11d0*/  LDL R8, [R10+0x78] ;  /* 0x000078000a087983 */ /* 0x000ee20000100800 */
[----:B------:R-:W-:Y:S02]  /*11e0*/  IMAD R12, R9, 0x4, R4 ;  /* 0x00000004090c7824 */ /* 0x000fe400078e0204 */
[----:B--2---:R-:W-:Y:S01]  /*11f0*/  FADD R11, R6, R11 ;  /* 0x0000000b060b7221 */ /* 0x004fe20000000000 */
[----:B---3--:R-:W-:-:S04]  /*1200*/  IADD3 R13, PT, PT, R8, 0x1, RZ ;  /* 0x00000001080d7810 */ /* 0x008fc80007ffe0ff */
[----:B------:R-:W-:Y:S04]  /*1210*/  STL [R10], R11 ;  /* 0x0000000b0a007387 */ /* 0x000fe80000100800 */
[----:B------:R-:W-:Y:S04]  /*1220*/  STL [R10+0x78], R13 ;  /* 0x0000780d0a007387 */ /* 0x000fe80000100800 */
[----:B------:R-:W2:Y:S04]  /*1230*/  LDL R6, [R12] ;  /* 0x000000000c067983 */ /* 0x000ea80000100800 */
[----:B------:R-:W3:Y:S04]  /*1240*/  LDL R14, [R12+0x78] ;  /* 0x000078000c0e7983 */ /* 0x000ee80000100800 */
[----:B------:R-:W0:Y:S02]  /*1250*/  LDS.64 R8, [UR6] ;  /* 0x00000006ff087984 */ /* 0x000e240008000a00 */
[----:B0-----:R-:W-:-:S02]  /*1260*/  IMAD R8, R8, 0x4, R4 ;  /* 0x0000000408087824 */ /* 0x001fc400078e0204 */
[----:B--2---:R-:W-:Y:S02]  /*1270*/  FADD R15, R6, R7 ;  /* 0x00000007060f7221 */ /* 0x004fe40000000000 */
[----:B------:R-:W0:Y:S01]  /*1280*/  LDS.64 R6, [UR7] ;  /* 0x00000007ff067984 */ /* 0x000e220008000a00 */
[----:B---3--:R-:W-:-:S03]  /*1290*/  IADD3 R17, PT, PT, R14, 0x1, RZ ;  /* 0x000000010e117810 */ /* 0x008fc60007ffe0ff */
[----:B------:R3:W-:Y:S04]  /*12a0*/  STL [R12], R15 ;  /* 0x0000000f0c007387 */ /* 0x0007e80000100800 */
[----:B------:R3:W-:Y:S04]  /*12b0*/  STL [R12+0x78], R17 ;  /* 0x000078110c007387 */ /* 0x0007e80000100800 */
[----:B------:R-:W0:Y:S04]  /*12c0*/  LDL R19, [R8] ;  /* 0x0000000008137983 */ /* 0x000e280000100800 */
[----:B------:R-:W2:Y:S01]  /*12d0*/  LDL R11, [R8+0x78] ;  /* 0x00007800080b7983 */ /* 0x000ea20000100800 */
[----:B------:R-:W-:-:S02]  /*12e0*/  IMAD R9, R9, 0x4, R4 ;  /* 0x0000000409097824 */ /* 0x000fc400078e0204 */
[----:B0-----:R-:W-:Y:S01]  /*12f0*/  FADD R19, R6, R19 ;  /* 0x0000001306137221 */ /* 0x001fe20000000000 */
[----:B--2---:R-:W-:-:S04]  /*1300*/  IADD3 R11, PT, PT, R11, 0x1, RZ ;  /* 0x000000010b0b7810 */ /* 0x004fc80007ffe0ff */
[----:B------:R3:W-:Y:S04]  /*1310*/  STL [R8], R19 ;  /* 0x0000001308007387 */ /* 0x0007e80000100800 */
[----:B------:R3:W-:Y:S04]  /*1320*/  STL [R8+0x78], R11 ;  /* 0x0000780b08007387 */ /* 0x0007e80000100800 */
[----:B------:R-:W2:Y:S04]  /*1330*/  LDL R6, [R9] ;  /* 0x0000000009067983 */ /* 0x000ea80000100800 */
[----:B------:R-:W4:Y:S01]  /*1340*/  LDL R10, [R9+0x78] ;  /* 0x00007800090a7983 */ /* 0x000f220000100800 */
[----:B------:R-:W-:Y:S01]  /*1350*/  VIADD R5, R5, 0x4 ;  /* 0x0000000405057836 */ /* 0x000fe20000000000 */
[----:B------:R-:W-:-:S02]  /*1360*/  UIADD3 UR6, UPT, UPT, UR6, 0x10, URZ ;  /* 0x0000001006067890 */ /* 0x000fc4000fffe0ff */
[----:B------:R-:W-:Y:S02]  /*1370*/  UIADD3 UR7, UPT, UPT, UR7, 0x10, URZ ;  /* 0x0000001007077890 */ /* 0x000fe4000fffe0ff */
[----:B------:R-:W-:Y:S01]  /*1380*/  ISETP.NE.AND P0, PT, R5, RZ, PT ;  /* 0x000000ff0500720c */ /* 0x000fe20003f05270 */
[----:B--2---:R-:W-:Y:S01]  /*1390*/  FADD R6, R6, R7 ;  /* 0x0000000706067221 */ /* 0x004fe20000000000 */
[----:B----4-:R-:W-:-:S04]  /*13a0*/  IADD3 R10, PT, PT, R10, 0x1, RZ ;  /* 0x000000010a0a7810 */ /* 0x010fc80007ffe0ff */
[----:B------:R3:W-:Y:S04]  /*13b0*/  STL [R9], R6 ;  /* 0x0000000609007387 */ /* 0x0007e80000100800 */
[----:B------:R3:W-:Y:S03]  /*13c0*/  STL [R9+0x78], R10 ;  /* 0x0000780a09007387 */ /* 0x0007e60000100800 */
[----:B------:R-:W-:Y:S05]  /*13d0*/  @P0 BRA `(.L_x_3) ;  /* 0xfffffffc006c0947 */ /* 0x000fea000383ffff */
.L_x_2:
[----:B------:R-:W-:-:S13]  /*13e0*/  ISETP.NE.AND P0, PT, R2, RZ, PT ;  /* 0x000000ff0200720c */ /* 0x000fda0003f05270 */
[----:B------:R-:W-:Y:S05]  /*13f0*/  @!P0 BRA `(.L_x_7) ;  /* 0x0000000000448947 */ /* 0x000fea0003800000 */
[----:B------:R-:W-:Y:S02]  /*1400*/  IADD3 R5, PT, PT, -R2, RZ, RZ ;  /* 0x000000ff02057210 */ /* 0x000fe40007ffe1ff */
[C---:B------:R-:W-:Y:S02]  /*1410*/  LEA R2, R3.reuse, UR4, 0x2 ;  /* 0x0000000403027c11 */ /* 0x040fe4000f8e10ff */
[----:B------:R-:W-:-:S07]  /*1420*/  LEA R3, R3, UR5, 0x2 ;  /* 0x0000000503037c11 */ /* 0x000fce000f8e10ff */
.L_x_8:
[----:B0-----:R-:W0:Y:S04]  /*1430*/  LDS R7, [R3] ;  /* 0x0000000003077984 */ /* 0x001e280000000800 */
[----:B--23--:R2:W3:Y:S01]  /*1440*/  LDS R6, [R2] ;  /* 0x0000000002067984 */ /* 0x00c4e20000000800 */
[----:B0-----:R-:W-:-:S05]  /*1450*/  IMAD R7, R7, 0x4, R4 ;  /* 0x0000000407077824 */ /* 0x001fca00078e0204 */
[----:B------:R-:W3:Y:S04]  /*1460*/  LDL R9, [R7] ;  /* 0x0000000007097983 */ /* 0x000ee80000100800 */
[----:B------:R-:W4:Y:S01]  /*1470*/  LDL R8, [R7+0x78] ;  /* 0x0000780007087983 */ /* 0x000f220000100800 */
[----:B------:R-:W-:Y:S01]  /*1480*/  VIADD R5, R5, 0x1 ;  /* 0x0000000105057836 */ /* 0x000fe20000000000 */
[----:B------:R-:W-:Y:S01]  /*1490*/  IADD3 R3, PT, PT, R3, 0x4, RZ ;  /* 0x0000000403037810 */ /* 0x000fe20007ffe0ff */
[----:B--2---:R-:W-:-:S03]  /*14a0*/  VIADD R2, R2, 0x4 ;  /* 0x0000000402027836 */ /* 0x004fc60000000000 */
[----:B------:R-:W-:Y:S01]  /*14b0*/  ISETP.NE.AND P0, PT, R5, RZ, PT ;  /* 0x000000ff0500720c */ /* 0x000fe20003f05270 */
[----:B---3--:R-:W-:Y:S01]  /*14c0*/  FADD R6, R6, R9 ;  /* 0x0000000906067221 */ /* 0x008fe20000000000 */
[----:B----4-:R-:W-:-:S04]  /*14d0*/  IADD3 R8, PT, PT, R8, 0x1, RZ ;  /* 0x0000000108087810 */ /* 0x010fc80007ffe0ff */
[----:B------:R0:W-:Y:S04]  /*14e0*/  STL [R7], R6 ;  /* 0x0000000607007387 */ /* 0x0001e80000100800 */
[----:B------:R0:W-:Y:S03]  /*14f0*/  STL [R7+0x78], R8 ;  /* 0x0000780807007387 */ /* 0x0001e60000100800 */
[----:B------:R-:W-:Y:S05]  /*1500*/  @P0 BRA `(.L_x_8) ;  /* 0xfffffffc00c80947 */ /* 0x000fea000383ffff */
.L_x_7:
[----:B--23--:R-:W2:Y:S01]  /*1510*/  LDL.64 R12, [R1] ;  /* 0x00000000010c7983 */ /* 0x00cea20000100a00 */
[----:B------:R-:W3:Y:S03]  /*1520*/  LDCU.128 UR8, c[0x0][0x390] ;  /* 0x00007200ff0877ac */ /* 0x000ee60008000c00 */
[----:B0-----:R-:W4:Y:S04]  /*1530*/  LDL.64 R8, [R1+0x78] ;  /* 0x0000780001087983 */ /* 0x001f280000100a00 */
[----:B------:R-:W5:Y:S04]  /*1540*/  LDL.64 R16, [R1+0x8] ;  /* 0x0000080001107983 */ /* 0x000f680000100a00 */
[----:B------:R-:W5:Y:S04]  /*1550*/  LDL.64 R14, [R1+0x80] ;  /* 0x00008000010e7983 */ /* 0x000f680000100a00 */
[----:B------:R-:W5:Y:S04]  /*1560*/  LDL.64 R22, [R1+0x10] ;  /* 0x0000100001167983 */ /* 0x000f680000100a00 */
[----:B------:R-:W5:Y:S04]  /*1570*/  LDL.64 R20, [R1+0x88] ;  /* 0x0000880001147983 */ /* 0x000f680000100a00 */
[----:B------:R-:W5:Y:S04]  /*1580*/  LDL.64 R18, [R1+0x18] ;  /* 0x0000180001127983 */ /* 0x000f680000100a00 */
[----:B------:R-:W5:Y:S01]  /*1590*/  LDL.64 R24, [R1+0x90] ;  /* 0x0000900001187983 */ /* 0x000f620000100a00 */
[----:B------:R-:W2:Y:S03]  /*15a0*/  LDC.64 R10, c[0x0][0x390] ;  /* 0x0000e400ff0a7b82 */ /* 0x000ea60000000a00 */
[----:B------:R-:W5:Y:S04]  /*15b0*/  LDL.64 R2, [R1+0x20] ;  /* 0x0000200001027983 */ /* 0x000f680000100a00 */
[----:B------:R-:W5:Y:S01]  /*15c0*/  LDL.64 R4, [R1+0x98] ;  /* 0x0000980001047983 */ /* 0x000f620000100a00 */
[----:B------:R-:W4:Y:S01]  /*15d0*/  LDC.64 R28, c[0x0][0x398] ;  /* 0x0000e600ff1c7b82 */ /* 0x000f220000000a00 */
[----:B---3--:R-:W-:-:S02]  /*15e0*/  UIADD3 UR6, UP0, UPT, UR8, 0x4, URZ ;  /* 0x0000000408067890 */ /* 0x008fc4000ff1e0ff */
[----:B------:R-:W-:Y:S02]  /*15f0*/  UIADD3 UR8, UP1, UPT, UR10, 0x4, URZ ;  /* 0x000000040a087890 */ /* 0x000fe4000ff3e0ff */
[----:B------:R-:W-:Y:S02]  /*1600*/  UIADD3.X UR7, UPT, UPT, URZ, UR9, URZ, UP0, !UPT ;  /* 0x00000009ff077290 */ /* 0x000fe400087fe4ff */
[----:B------:R-:W-:Y:S01]  /*1610*/  UIADD3.X UR9, UPT, UPT, URZ, UR11, URZ, UP1, !UPT ;  /* 0x0000000bff097290 */ /* 0x000fe20008ffe4ff */
[----:B------:R-:W-:Y:S02]  /*1620*/  MOV R6, UR6 ;  /* 0x0000000600067c02 */ /* 0x000fe40008000f00 */
[----:B------:R-:W-:Y:S01]  /*1630*/  MOV R26, UR8 ;  /* 0x00000008001a7c02 */ /* 0x000fe20008000f00 */
[----:B------:R-:W-:Y:S02]  /*1640*/  IMAD.U32 R7, RZ, RZ, UR7 ;  /* 0x00000007ff077e24 */ /* 0x000fe4000f8e00ff */
[----:B------:R-:W-:Y:S01]  /*1650*/  IMAD.U32 R27, RZ, RZ, UR9 ;  /* 0x00000009ff1b7e24 */ /* 0x000fe2000f8e00ff */
[----:B--2---:R-:W-:Y:S04]  /*1660*/  REDG.E.ADD.F32.FTZ.RN.STRONG.GPU desc[UR12][R10.64], R12 ;  /* 0x0000000c0a0079a6 */ /* 0x004fe8000c12f30c */
[----:B----4-:R0:W-:Y:S04]  /*1670*/  REDG.E.ADD.STRONG.GPU desc[UR12][R28.64], R8 ;  /* 0x000000081c00798e */ /* 0x0101e8000c12e10c */
[----:B------:R-:W-:Y:S04]  /*1680*/  REDG.E.ADD.F32.FTZ.RN.STRONG.GPU desc[UR12][R6.64], R13 ;  /* 0x0000000d060079a6 */ /* 0x000fe8000c12f30c */
[----:B------:R2:W-:Y:S04]  /*1690*/  REDG.E.ADD.STRONG.GPU desc[UR12][R26.64], R9 ;  /* 0x000000091a00798e */ /* 0x0005e8000c12e10c */
[----:B0-----:R-:W3:Y:S04]  /*16a0*/  LDL.64 R28, [R1+0x28] ;  /* 0x00002800011c7983 */ /* 0x001ee80000100a00 */
[----:B-----5:R-:W-:Y:S04]  /*16b0*/  REDG.E.ADD.F32.FTZ.RN.STRONG.GPU desc[UR12][R6.64+0x4], R16 ;  /* 0x00000410060079a6 */ /* 0x020fe8000c12f30c */
[----:B--2---:R-:W2:Y:S04]  /*16c0*/  LDL.64 R8, [R1+0xa0] ;  /* 0x0000a00001087983 */ /* 0x004ea80000100a00 */
[----:B------:R-:W-:Y:S04]  /*16d0*/  REDG.E.ADD.STRONG.GPU desc[UR12][R26.64+0x4], R14 ;  /* 0x0000040e1a00798e */ /* 0x000fe8000c12e10c */
[----:B------:R-:W-:Y:S04]  /*16e0*/  REDG.E.ADD.F32.FTZ.RN.STRONG.GPU desc[UR12][R6.64+0x8], R17 ;  /* 0x00000811060079a6 */ /* 0x000fe8000c12f30c */
[----:B------:R-:W4:Y:S04]  /*16f0*/  LDL.64 R10, [R1+0x30] ;  /* 0x00003000010a7983 */ /* 0x000f280000100a00 */
[----:B------:R0:W-:Y:S04]  /*1700*/  REDG.E.ADD.STRONG.GPU desc[UR12][R26.64+0x8], R15 ;  /* 0x0000080f1a00798e */ /* 0x0001e8000c12e10c */
[----:B------:R-:W5:Y:S04]  /*1710*/  LDL.64 R12, [R1+0xa8] ;  /* 0x0000a800010c7983 */ /* 0x000f680000100a00 */
[----:B------:R-:W-:Y:S04]  /*1720*/  REDG.E.ADD.F32.FTZ.RN.STRONG.GPU desc[UR12][R6.64+0xc], R22 ;  /* 0x00000c16060079a6 */ /* 0x000fe8000c12f30c */
[----:B------:R-:W-:Y:S04]  /*1730*/  REDG.E.ADD.STRONG.GPU desc[UR12][R26.64+0xc], R20 ;  /* 0x00000c141a00798e */ /* 0x000fe8000c12e10c */
[----:B------:R-:W-:Y:S04]  /*1740*/  REDG.E.ADD.F32.FTZ.RN.STRONG.GPU desc[UR12][R6.64+0x10], R23 ;  /* 0x00001017060079a6 */ /* 0x000fe8000c12f30c */
[----:B0-----:R-:W5:Y:S04]  /*1750*/  LDL.64 R14, [R1+0x38] ;  /* 0x00003800010e7983 */ /* 0x001f680000100a00 */
[----:B------:R0:W-:Y:S04]  /*1760*/  REDG.E.ADD.STRONG.GPU desc[UR12][R26.64+0x10], R21 ;  /* 0x000010151a00798e */ /* 0x0001e8000c12e10c */
[----:B------:R-:W5:Y:S04]  /*1770*/  LDL.64 R16, [R1+0xb0] ;  /* 0x0000b00001107983 */ /* 0x000f680000100a00 */
[----:B------:R-:W-:Y:S04]  /*1780*/  REDG.E.ADD.F32.FTZ.RN.STRONG.GPU desc[UR12][R6.64+0x14], R18 ;  /* 0x00001412060079a6 */ /* 0x000fe8000c12f30c */
[----:B------:R-:W-:Y:S04]  /*1790*/  REDG.E.ADD.STRONG.GPU desc[UR12][R26.64+0x14], R24 ;  /* 0x000014181a00798e */ /* 0x000fe8000c12e10c */
[----:B------:R1:W-:Y:S04]  /*17a0*/  REDG.E.ADD.F32.FTZ.RN.STRONG.GPU desc[UR12][R6.64+0x18], R19 ;  /* 0x00001813060079a6 */ /* 0x0003e8000c12f30c */
[----:B0-----:R-:W5:Y:S04]  /*17b0*/  LDL.64 R20, [R1+0xb8] ;  /* 0x0000b80001147983 */ /* 0x001f680000100a00 */
[----:B------:R-:W-:Y:S04]  /*17c0*/  REDG.E.ADD.STRONG.GPU desc[UR12][R26.64+0x18], R25 ;  /* 0x000018191a00798e */ /* 0x000fe8000c12e10c */
[----:B-1----:R-:W5:Y:S04]  /*17d0*/  LDL.64 R18, [R1+0x40] ;  /* 0x0000400001127983 */ /* 0x002f680000100a00 */
[----:B------:R-:W-:Y:S04]  /*17e0*/  REDG.E.ADD.F32.FTZ.RN.STRONG.GPU desc[UR12][R6.64+0x1c], R2 ;  /* 0x00001c02060079a6 */ /* 0x000fe8000c12f30c */
[----:B------:R-:W-:Y:S04]  /*17f0*/  REDG.E.ADD.STRONG.GPU desc[UR12][R26.64+0x1c], R4 ;  /* 0x00001c041a00798e */ /* 0x000fe8000c12e10c */
[----:B------:R0:W-:Y:S04]  /*1800*/  REDG.E.ADD.F32.FTZ.RN.STRONG.GPU desc[UR12][R6.64+0x20], R3 ;  /* 0x00002003060079a6 */ /* 0x0001e8000c12f30c */
[----:B------:R-:W5:Y:S04]  /*1810*/  LDL.64 R22, [R1+0x48] ;  /* 0x0000480001167983 */ /* 0x000f680000100a00 */
[----:B------:R1:W-:Y:S04]  /*1820*/  REDG.E.ADD.STRONG.GPU desc[UR12][R26.64+0x20], R5 ;  /* 0x000020051a00798e */ /* 0x0003e8000c12e10c */
[----:B0-----:R-:W5:Y:S04]  /*1830*/  LDL.64 R2, [R1+0xc0] ;  /* 0x0000c00001027983 */ /* 0x001f680000100a00 */
[----:B------:R-:W5:Y:S04]  /*1840*/  LDL.64 R24, [R1+0x58] ;  /* 0x0000580001187983 */ /* 0x000f680000100a00 */
[----:B-1----:R-:W5:Y:S04]  /*1850*/  LDL.64 R4, [R1+0xc8] ;  /* 0x0000c80001047983 */ /* 0x002f680000100a00 */
[----:B---3--:R-:W-:Y:S04]  /*1860*/  REDG.E.ADD.F32.FTZ.RN.STRONG.GPU desc[UR12][R6.64+0x24], R28 ;  /* 0x0000241c060079a6 */ /* 0x008fe8000c12f30c */
[----:B--2---:R-:W-:Y:S04]  /*1870*/  REDG.E.ADD.STRONG.GPU desc[UR12][R26.64+0x24], R8 ;  /* 0x000024081a00798e */ /* 0x004fe8000c12e10c */
[----:B------:R0:W-:Y:S04]  /*1880*/  REDG.E.ADD.F32.FTZ.RN.STRONG.GPU desc[UR12][R6.64+0x28], R29 ;  /* 0x0000281d060079a6 */ /* 0x0001e8000c12f30c */
[----:B------:R1:W-:Y:S04]  /*1890*/  REDG.E.ADD.STRONG.GPU desc[UR12][R26.64+0x28], R9 ;  /* 0x000028091a00798e */ /* 0x0003e8000c12e10c */
[----:B----4-:R-:W-:Y:S04]  /*18a0*/  REDG.E.ADD.F32.FTZ.RN.STRONG.GPU desc[UR12][R6.64+0x2c], R10 ;  /* 0x00002c0a060079a6 */ /* 0x010fe8000c12f30c */
[----:B0-----:R-:W2:Y:S04]  /*18b0*/  LDL.64 R28, [R1+0x50] ;  /* 0x00005000011c7983 */ /* 0x001ea80000100a00 */
[----:B-----5:R-:W-:Y:S04]  /*18c0*/  REDG.E.ADD.STRONG.GPU desc[UR12][R26.64+0x2c], R12 ;  /* 0x00002c0c1a00798e */ /* 0x020fe8000c12e10c */
[----:B-1----:R-:W3:Y:S04]  /*18d0*/  LDL.64 R8, [R1+0xd0] ;  /* 0x0000d00001087983 */ /* 0x002ee80000100a00 */
[----:B------:R0:W-:Y:S04]  /*18e0*/  REDG.E.ADD.F32.FTZ.RN.STRONG.GPU desc[UR12][R6.64+0x30], R11 ;  /* 0x0000300b060079a6 */ /* 0x0001e8000c12f30c */
[----:B------:R1:W-:Y:S04]  /*18f0*/  REDG.E.ADD.STRONG.GPU desc[UR12][R26.64+0x30], R13 ;  /* 0x0000300d1a00798e */ /* 0x0003e8000c12e10c */
[----:B------:R-:W-:Y:S04]  /*1900*/  REDG.E.ADD.F32.FTZ.RN.STRONG.GPU desc[UR12][R6.64+0x34], R14 ;  /* 0x0000340e060079a6 */ /* 0x000fe8000c12f30c */
[----:B0-----:R-:W4:Y:S04]  /*1910*/  LDL.64 R10, [R1+0xd8] ;  /* 0x0000d800010a7983 */ /* 0x001f280000100a00 */
[----:B-1----:R-:W5:Y:S04]  /*1920*/  LDL.64 R12, [R1+0x60] ;  /* 0x00006000010c7983 */ /* 0x002f680000100a00 */
[----:B------:R-:W-:Y:S04]  /*1930*/  REDG.E.ADD.STRONG.GPU desc[UR12][R26.64+0x34], R16 ;  /* 0x000034101a00798e */ /* 0x000fe8000c12e10c */
[----:B------:R0:W-:Y:S04]  /*1940*/  REDG.E.ADD.F32.FTZ.RN.STRONG.GPU desc[UR12][R6.64+0x38], R15 ;  /* 0x0000380f060079a6 */ /* 0x0001e8000c12f30c */
[----:B------:R1:W-:Y:S04]  /*1950*/  REDG.E.ADD.STRONG.GPU desc[UR12][R26.64+0x38], R17 ;  /* 0x000038111a00798e */ /* 0x0003e8000c12e10c */
[----:B0-----:R-:W4:Y:S04]  /*1960*/  LDL.64 R14, [R1+0xe0] ;  /* 0x0000e000010e7983 */ /* 0x001f280000100a00 */
[----:B-1----:R-:W4:Y:S04]  /*1970*/  LDL.64 R16, [R1+0x68] ;  /* 0x0000680001107983 */ /* 0x002f280000100a00 */
[----:B------:R-:W-:Y:S04]  /*1980*/  REDG.E.ADD.F32.FTZ.RN.STRONG.GPU desc[UR12][R6.64+0x3c], R18 ;  /* 0x00003c12060079a6 */ /* 0x000fe8000c12f30c */
[----:B------:R-:W-:Y:S04]  /*1990*/  REDG.E.ADD.STRONG.GPU desc[UR12][R26.64+0x3c], R20 ;  /* 0x00003c141a00798e */ /* 0x000fe8000c12e10c */
[----:B------:R0:W-:Y:S04]  /*19a0*/  REDG.E.ADD.F32.FTZ.RN.STRONG.GPU desc[UR12][R6.64+0x40], R19 ;  /* 0x00004013060079a6 */ /* 0x0001e8000c12f30c */
[----:B------:R1:W-:Y:S04]  /*19b0*/  REDG.E.ADD.STRONG.GPU desc[UR12][R26.64+0x40], R21 ;  /* 0x000040151a00798e */ /* 0x0003e8000c12e10c */
[----:B------:R2:W-:Y:S04]  /*19c0*/  REDG.E.ADD.F32.FTZ.RN.STRONG.GPU desc[UR12][R6.64+0x44], R22 ;  /* 0x00004416060079a6 */ /* 0x0005e8000c12f30c */
[----:B0-----:R-:W4:Y:S04]  /*19d0*/  LDL.64 R18, [R1+0x70] ;  /* 0x0000700001127983 */ /* 0x001f280000100a00 */
[----:B-1----:R-:W4:Y:S04]  /*19e0*/  LDL.64 R20, [R1+0xe8] ;  /* 0x0000e80001147983 */ /* 0x002f280000100a00 */
[----:B------:R1:W-:Y:S04]  /*19f0*/  REDG.E.ADD.STRONG.GPU desc[UR12][R26.64+0x44], R2 ;  /* 0x000044021a00798e */ /* 0x0003e8000c12e10c */
[----:B------:R1:W-:Y:S04]  /*1a00*/  REDG.E.ADD.F32.FTZ.RN.STRONG.GPU desc[UR12][R6.64+0x48], R23 ;  /* 0x00004817060079a6 */ /* 0x0003e8000c12f30c */
[----:B------:R1:W-:Y:S04]  /*1a10*/  REDG.E.ADD.STRONG.GPU desc[UR12][R26.64+0x48], R3 ;  /* 0x000048031a00798e */ /* 0x0003e8000c12e10c */
[----:B--2---:R1:W-:Y:S04]  /*1a20*/  REDG.E.ADD.F32.FTZ.RN.STRONG.GPU desc[UR12][R6.64+0x4c], R28 ;  /* 0x00004c1c060079a6 */ /* 0x0043e8000c12f30c */
[----:B------:R1:W-:Y:S04]  /*1a30*/  REDG.E.ADD.STRONG.GPU desc[UR12][R26.64+0x4c], R4 ;  /* 0x00004c041a00798e */ /* 0x0003e8000c12e10c */
[----:B------:R1:W-:Y:S04]  /*1a40*/  REDG.E.ADD.F32.FTZ.RN.STRONG.GPU desc[UR12][R6.64+0x50], R29 ;  /* 0x0000501d060079a6 */ /* 0x0003e8000c12f30c */
[----:B------:R1:W-:Y:S04]  /*1a50*/  REDG.E.ADD.STRONG.GPU desc[UR12][R26.64+0x50], R5 ;  /* 0x000050051a00798e */ /* 0x0003e8000c12e10c */
[----:B------:R1:W-:Y:S04]  /*1a60*/  REDG.E.ADD.F32.FTZ.RN.STRONG.GPU desc[UR12][R6.64+0x54], R24 ;  /* 0x00005418060079a6 */ /* 0x0003e8000c12f30c */
[----:B---3--:R1:W-:Y:S04]  /*1a70*/  REDG.E.ADD.STRONG.GPU desc[UR12][R26.64+0x54], R8 ;  /* 0x000054081a00798e */ /* 0x0083e8000c12e10c */
[----:B------:R1:W-:Y:S04]  /*1a80*/  REDG.E.ADD.F32.FTZ.RN.STRONG.GPU desc[UR12][R6.64+0x58], R25 ;  /* 0x00005819060079a6 */ /* 0x0003e8000c12f30c */
[----:B------:R1:W-:Y:S04]  /*1a90*/  REDG.E.ADD.STRONG.GPU desc[UR12][R26.64+0x58], R9 ;  /* 0x000058091a00798e */ /* 0x0003e8000c12e10c */
[----:B-----5:R1:W-:Y:S04]  /*1aa0*/  REDG.E.ADD.F32.FTZ.RN.STRONG.GPU desc[UR12][R6.64+0x5c], R12 ;  /* 0x00005c0c060079a6 */ /* 0x0203e8000c12f30c */
[----:B----4-:R1:W-:Y:S04]  /*1ab0*/  REDG.E.ADD.STRONG.GPU desc[UR12][R26.64+0x5c], R10 ;  /* 0x00005c0a1a00798e */ /* 0x0103e8000c12e10c */
[----:B------:R1:W-:Y:S04]  /*1ac0*/  REDG.E.ADD.F32.FTZ.RN.STRONG.GPU desc[UR12][R6.64+0x60], R13 ;  /* 0x0000600d060079a6 */ /* 0x0003e8000c12f30c */
[----:B------:R1:W-:Y:S04]  /*1ad0*/  REDG.E.ADD.STRONG.GPU desc[UR12][R26.64+0x60], R11 ;  /* 0x0000600b1a00798e */ /* 0x0003e8000c12e10c */
[----:B------:R1:W-:Y:S04]  /*1ae0*/  REDG.E.ADD.F32.FTZ.RN.STRONG.GPU desc[UR12][R6.64+0x64], R16 ;  /* 0x00006410060079a6 */ /* 0x0003e8000c12f30c */
[----:B------:R1:W-:Y:S04]  /*1af0*/  REDG.E.ADD.STRONG.GPU desc[UR12][R26.64+0x64], R14 ;  /* 0x0000640e1a00798e */ /* 0x0003e8000c12e10c */
[----:B------:R1:W-:Y:S04]  /*1b00*/  REDG.E.ADD.F32.FTZ.RN.STRONG.GPU desc[UR12][R6.64+0x68], R17 ;  /* 0x00006811060079a6 */ /* 0x0003e8000c12f30c */
[----:B------:R1:W-:Y:S04]  /*1b10*/  REDG.E.ADD.STRONG.GPU desc[UR12][R26.64+0x68], R15 ;  /* 0x0000680f1a00798e */ /* 0x0003e8000c12e10c */
[----:B------:R1:W-:Y:S04]  /*1b20*/  REDG.E.ADD.F32.FTZ.RN.STRONG.GPU desc[UR12][R6.64+0x6c], R18 ;  /* 0x00006c12060079a6 */ /* 0x0003e8000c12f30c */
[----:B------:R1:W-:Y:S04]  /*1b30*/  REDG.E.ADD.STRONG.GPU desc[UR12][R26.64+0x6c], R20 ;  /* 0x00006c141a00798e */ /* 0x0003e8000c12e10c */
[----:B------:R1:W-:Y:S04]  /*1b40*/  REDG.E.ADD.F32.FTZ.RN.STRONG.GPU desc[UR12][R6.64+0x70], R19 ;  /* 0x00007013060079a6 */ /* 0x0003e8000c12f30c */
[----:B------:R1:W-:Y:S02]  /*1b50*/  REDG.E.ADD.STRONG.GPU desc[UR12][R26.64+0x70], R21 ;  /* 0x000070151a00798e */ /* 0x0003e4000c12e10c */
.L_x_1:
[----:B------:R-:W-:Y:S05]  /*1b60*/  BSYNC.RECONVERGENT B0 ;  /* 0x0000000000007941 */ /* 0x000fea0003800200 */
.L_x_0:
[----:B01----:R-:W0:Y:S08]  /*1b70*/  LDC R7, c[0x0][0x360] ;  /* 0x0000d800ff077b82 */ /* 0x003e300000000800 */
[----:B------:R-:W-:Y:S01]  /*1b80*/  BAR.SYNC.DEFER_BLOCKING 0x0 ;  /* 0x0000000000007b1d */ /* 0x000fe20000010000 */
[----:B0-----:R-:W-:-:S05]  /*1b90*/  IMAD R7, R7, UR14, R0 ;  /* 0x0000000e07077c24 */ /* 0x001fca000f8e0200 */
[----:B------:R-:W-:-:S13]  /*1ba0*/  ISETP.GT.AND P0, PT, R7, 0x1d, PT ;  /* 0x0000001d0700780c */ /* 0x000fda0003f04270 */
[----:B------:R-:W-:Y:S05]  /*1bb0*/  @P0 EXIT ;  /* 0x000000000000094d */ /* 0x000fea0003800000 */
[----:B------:R-:W0:Y:S08]  /*1bc0*/  LDC.64 R2, c[0x0][0x398] ;  /* 0x0000e600ff027b82 */ /* 0x000e300000000a00 */
[----:B------:R-:W1:Y:S01]  /*1bd0*/  LDC.64 R4, c[0x0][0x390] ;  /* 0x0000e400ff047b82 */ /* 0x000e620000000a00 */
[----:B0-----:R-:W-:-:S06]  /*1be0*/  IMAD.WIDE R2, R7, 0x4, R2 ;  /* 0x0000000407027825 */ /* 0x001fcc00078e0202 */
[----:B------:R-:W2:Y:S01]  /*1bf0*/  LDG.E R2, desc[UR12][R2.64] ;  /* 0x0000000c02027981 */ /* 0x000ea2000c1e1900 */
[----:B-1----:R-:W-:-:S05]  /*1c00*/  IMAD.WIDE R4, R7, 0x4, R4 ;  /* 0x0000000407047825 */ /* 0x002fca00078e0204 */
[----:B------:R-:W3:Y:S01]  /*1c10*/  LDG.E R0, desc[UR12][R4.64] ;  /* 0x0000000c04007981 */ /* 0x000ee2000c1e1900 */
[----:B------:R-:W-:Y:S01]  /*1c20*/  BSSY.RECONVERGENT B0, `(.L_x_9) ;  /* 0x000000d000007945 */ /* 0x000fe20003800200 */
[----:B--2---:R-:W-:-:S04]  /*1c30*/  I2FP.F32.S32 R3, R2 ;  /* 0x0000000200037245 */ /* 0x004fc80000201400 */
[----:B------:R-:W0:Y:S08]  /*1c40*/  MUFU.RCP R6, R3 ;  /* 0x0000000300067308 */ /* 0x000e300000001000 */
[----:B---3--:R-:W1:Y:S01]  /*1c50*/  FCHK P0, R0, R3 ;  /* 0x0000000300007302 */ /* 0x008e620000000000 */
[----:B0-----:R-:W-:-:S04]  /*1c60*/  FFMA R7, -R3, R6, 1 ;  /* 0x3f80000003077423 */ /* 0x001fc80000000106 */
[----:B------:R-:W-:-:S04]  /*1c70*/  FFMA R7, R6, R7, R6 ;  /* 0x0000000706077223 */ /* 0x000fc80000000006 */
[----:B------:R-:W-:-:S04]  /*1c80*/  FFMA R6, R0, R7, RZ ;  /* 0x0000000700067223 */ /* 0x000fc800000000ff */
[----:B------:R-:W-:-:S04]  /*1c90*/  FFMA R8, -R3, R6, R0 ;  /* 0x0000000603087223 */ /* 0x000fc80000000100 */
[----:B------:R-:W-:Y:S01]  /*1ca0*/  FFMA R7, R7, R8, R6 ;  /* 0x0000000807077223 */ /* 0x000fe20000000006 */
[----:B-1----:R-:W-:Y:S06]  /*1cb0*/  @!P0 BRA `(.L_x_10) ;  /* 0x00000000000c8947 */ /* 0x002fec0003800000 */
[----:B------:R-:W-:-:S07]  /*1cc0*/  MOV R2, 0x1ce0 ;  /* 0x00001ce000027802 */ /* 0x000fce0000000f00 */
[----:B------:R-:W-:Y:S05]  /*1cd0*/  CALL.REL.NOINC `($__internal_0_$__cuda_sm3x_div_rn_noftz_f32_slowpath) ;  /* 0x0000000000107944 */ /* 0x000fea0003c00000 */
[----:B------:R-:W-:-:S07]  /*1ce0*/  MOV R7, R0 ;  /* 0x0000000000077202 */ /* 0x000fce0000000f00 */
.L_x_10:
[----:B------:R-:W-:Y:S05]  /*1cf0*/  BSYNC.RECONVERGENT B0 ;  /* 0x0000000000007941 */ /* 0x000fea0003800200 */
.L_x_9:
[----:B------:R-:W-:Y:S01]  /*1d00*/  STG.E desc[UR12][R4.64], R7 ;  /* 0x0000000704007986 */ /* 0x000fe2000c10190c */
[----:B------:R-:W-:Y:S05]  /*1d10*/  EXIT ;  /* 0x000000000000794d */ /* 0x000fea0003800000 */
        .weak           $__internal_0_$__cuda_sm3x_div_rn_noftz_f32_slowpath
        .type           $__internal_0_$__cuda_sm3x_div_rn_noftz_f32_slowpath,@function
        .size           $__internal_0_$__cuda_sm3x_div_rn_noftz_f32_slowpath,(.L_x_115 - $__internal_0_$__cuda_sm3x_div_rn_noftz_f32_slowpath)
$__internal_0_$__cuda_sm3x_div_rn_noftz_f32_slowpath:
[----:B------:R-:W-:Y:S01]  /*1d20*/  SHF.R.U32.HI R7, RZ, 0x17, R3 ;  /* 0x00000017ff077819 */ /* 0x000fe20000011603 */
[----:B------:R-:W-:Y:S01]  /*1d30*/  BSSY.RECONVERGENT B1, `(.L_x_11) ;  /* 0x0000064000017945 */ /* 0x000fe20003800200 */
[--C-:B------:R-:W-:Y:S01]  /*1d40*/  SHF.R.U32.HI R6, RZ, 0x17, R0.reuse ;  /* 0x00000017ff067819 */ /* 0x100fe20000011600 */
[----:B------:R-:W-:Y:S01]  /*1d50*/  IMAD.MOV.U32 R8, RZ, RZ, R0 ;  /* 0x000000ffff087224 */ /* 0x000fe200078e0000 */
[----:B------:R-:W-:Y:S02]  /*1d60*/  LOP3.LUT R7, R7, 0xff, RZ, 0xc0, !PT ;  /* 0x000000ff07077812 */ /* 0x000fe400078ec0ff */
[----:B------:R-:W-:Y:S02]  /*1d70*/  LOP3.LUT R6, R6, 0xff, RZ, 0xc0, !PT ;  /* 0x000000ff06067812 */ /* 0x000fe400078ec0ff */
[----:B------:R-:W-:Y:S01]  /*1d80*/  MOV R9, R3 ;  /* 0x0000000300097202 */ /* 0x000fe20000000f00 */
[----:B------:R-:W-:Y:S01]  /*1d90*/  VIADD R12, R7, 0xffffffff ;  /* 0xffffffff070c7836 */ /* 0x000fe20000000000 */
[----:B------:R-:W-:-:S04]  /*1da0*/  IADD3 R11, PT, PT, R6, -0x1, RZ ;  /* 0xffffffff060b7810 */ /* 0x000fc80007ffe0ff */
[----:B------:R-:W-:-:S04]  /*1db0*/  ISETP.GT.U32.AND P0, PT, R12, 0xfd, PT ;  /* 0x000000fd0c00780c */ /* 0x000fc80003f04070 */
[----:B------:R-:W-:-:S13]  /*1dc0*/  ISETP.GT.U32.OR P0, PT, R11, 0xfd, P0 ;  /* 0x000000fd0b00780c */ /* 0x000fda0000704470 */
[----:B------:R-:W-:Y:S01]  /*1dd0*/  @!P0 IMAD.MOV.U32 R10, RZ, RZ, RZ ;  /* 0x000000ffff0a8224 */ /* 0x000fe200078e00ff */
[----:B------:R-:W-:Y:S06]  /*1de0*/  @!P0 BRA `(.L_x_12) ;  /* 0x00000000005c8947 */ /* 0x000fec0003800000 */
[----:B------:R-:W-:Y:S02]  /*1df0*/  FSETP.GTU.FTZ.AND P0, PT, |R0|, +INF , PT ;  /* 0x7f8000000000780b */ /* 0x000fe40003f1c200 */
[----:B------:R-:W-:-:S04]  /*1e00*/  FSETP.GTU.FTZ.AND P1, PT, |R3|, +INF , PT ;  /* 0x7f8000000300780b */ /* 0x000fc80003f3c200 */
[----:B------:R-:W-:-:S13]  /*1e10*/  PLOP3.LUT P0, PT, P0, P1, PT, 0xf8, 0x8f ;  /* 0x00000000008f781c */ /* 0x000fda0000703f70 */
[----:B------:R-:W-:Y:S05]  /*1e20*/  @P0 BRA `(.L_x_13) ;  /* 0x00000004004c0947 */ /* 0x000fea0003800000 */
[----:B------:R-:W-:-:S13]  /*1e30*/  LOP3.LUT P0, RZ, R9, 0x7fffffff, R8, 0xc8, !PT ;  /* 0x7fffffff09ff7812 */ /* 0x000fda000780c808 */
[----:B------:R-:W-:Y:S05]  /*1e40*/  @!P0 BRA `(.L_x_14) ;  /* 0x00000004003c8947 */ /* 0x000fea0003800000 */
[C---:B------:R-:W-:Y:S02]  /*1e50*/  FSETP.NEU.FTZ.AND P2, PT, |R0|.reuse, +INF , PT ;  /* 0x7f8000000000780b */ /* 0x040fe40003f5d200 */
[----:B------:R-:W-:Y:S02]  /*1e60*/  FSETP.NEU.FTZ.AND P1, PT, |R3|, +INF , PT ;  /* 0x7f8000000300780b */ /* 0x000fe40003f3d200 */
[----:B------:R-:W-:-:S11]  /*1e70*/  FSETP.NEU.FTZ.AND P0, PT, |R0|, +INF , PT ;  /* 0x7f8000000000780b */ /* 0x000fd60003f1d200 */
[----:B------:R-:W-:Y:S05]  /*1e80*/  @!P1 BRA !P2, `(.L_x_14) ;  /* 0x00000004002c9947 */ /* 0x000fea0005000000 */
[----:B------:R-:W-:-:S04]  /*1e90*/  LOP3.LUT P2, RZ, R8, 0x7fffffff, RZ, 0xc0, !PT ;  /* 0x7fffffff08ff7812 */ /* 0x000fc8000784c0ff */
[----:B------:R-:W-:-:S13]  /*1ea0*/  PLOP3.LUT P1, PT, P1, P2, PT, 0x2f, 0xf2 ;  /* 0x0000000000f2781c */ /* 0x000fda0000f24577 */
[----:B------:R-:W-:Y:S05]  /*1eb0*/  @P1 BRA `(.L_x_15) ;  /* 0x0000000400181947 */ /* 0x000fea0003800000 */
[----:B------:R-:W-:-:S04]  /*1ec0*/  LOP3.LUT P1, RZ, R9, 0x7fffffff, RZ, 0xc0, !PT ;  /* 0x7fffffff09ff7812 */ /* 0x000fc8000782c0ff */
[----:B------:R-:W-:-:S13]  /*1ed0*/  PLOP3.LUT P0, PT, P0, P1, PT, 0x2f, 0xf2 ;  /* 0x0000000000f2781c */ /* 0x000fda0000702577 */
[----:B------:R-:W-:Y:S05]  /*1ee0*/  @P0 BRA `(.L_x_16) ;  /* 0x0000000400000947 */ /* 0x000fea0003800000 */
[----:B------:R-:W-:Y:S02]  /*1ef0*/  ISETP.GE.AND P0, PT, R11, RZ, PT ;  /* 0x000000ff0b00720c */ /* 0x000fe40003f06270 */
[----:B------:R-:W-:-:S11]  /*1f00*/  ISETP.GE.AND P1, PT, R12, RZ, PT ;  /* 0x000000ff0c00720c */ /* 0x000fd60003f26270 */
[----:B------:R-:W-:Y:S01]  /*1f10*/  @P0 MOV R10, RZ ;  /* 0x000000ff000a0202 */ /* 0x000fe20000000f00 */
[----:B------:R-:W-:Y:S02]  /*1f20*/  @!P0 IMAD.MOV.U32 R10, RZ, RZ, -0x40 ;  /* 0xffffffc0ff0a8424 */ /* 0x000fe400078e00ff */
[----:B------:R-:W-:Y:S01]  /*1f30*/  @!P0 FFMA R8, R0, 1.84467440737095516160e+19, RZ ;  /* 0x5f80000000088823 */ /* 0x000fe200000000ff */
[----:B------:R-:W-:Y:S02]  /*1f40*/  @!P1 FFMA R9, R3, 1.84467440737095516160e+19, RZ ;  /* 0x5f80000003099823 */ /* 0x000fe400000000ff */
[----:B------:R-:W-:-:S07]  /*1f50*/  @!P1 IADD3 R10, PT, PT, R10, 0x40, RZ ;  /* 0x000000400a0a9810 */ /* 0x000fce0007ffe0ff */
.L_x_12:
[----:B------:R-:W-:Y:S01]  /*1f60*/  LEA R0, R7, 0xc0800000, 0x17 ;  /* 0xc080000007007811 */ /* 0x000fe200078eb8ff */
[----:B------:R-:W-:Y:S01]  /*1f70*/  BSSY.RECONVERGENT B2, `(.L_x_17) ;  /* 0x0000036000027945 */ /* 0x000fe20003800200 */
[----:B------:R-:W-:-:S03]  /*1f80*/  IADD3 R6, PT, PT, R6, -0x7f, RZ ;  /* 0xffffff8106067810 */ /* 0x000fc60007ffe0ff */
[----:B------:R-:W-:Y:S01]  /*1f90*/  IMAD.IADD R9, R9, 0x1, -R0 ;  /* 0x0000000109097824 */ /* 0x000fe200078e0a00 */
[C---:B------:R-:W-:Y:S01]  /*1fa0*/  IADD3 R7, PT, PT, R6.reuse, 0x7f, -R7 ;  /* 0x0000007f06077810 */ /* 0x040fe20007ffe807 */
[----:B------:R-:W-:Y:S02]  /*1fb0*/  IMAD R0, R6, -0x800000, R8 ;  /* 0xff80000006007824 */ /* 0x000fe400078e0208 */
[----:B------:R-:W0:Y:S01]  /*1fc0*/  MUFU.RCP R3, R9 ;  /* 0x0000000900037308 */ /* 0x000e220000001000 */
[----:B------:R-:W-:Y:S01]  /*1fd0*/  FADD.FTZ R11, -R9, -RZ ;  /* 0x800000ff090b7221 */ /* 0x000fe20000010100 */
[----:B------:R-:W-:-:S03]  /*1fe0*/  IMAD.IADD R7, R7, 0x1, R10 ;  /* 0x0000000107077824 */ /* 0x000fc600078e020a */
[----:B0-----:R-:W-:-:S04]  /*1ff0*/  FFMA R12, R3, R11, 1 ;  /* 0x3f800000030c7423 */ /* 0x001fc8000000000b */
[----:B------:R-:W-:-:S04]  /*2000*/  FFMA R12, R3, R12, R3 ;  /* 0x0000000c030c7223 */ /* 0x000fc80000000003 */
[----:B------:R-:W-:-:S04]  /*2010*/  FFMA R3, R0, R12, RZ ;  /* 0x0000000c00037223 */ /* 0x000fc800000000ff */
[----:B------:R-:W-:-:S04]  /*2020*/  FFMA R8, R11, R3, R0 ;  /* 0x000000030b087223 */ /* 0x000fc80000000000 */
[----:B------:R-:W-:-:S04]  /*2030*/  FFMA R13, R12, R8, R3 ;  /* 0x000000080c0d7223 */ /* 0x000fc80000000003 */
[----:B------:R-:W-:-:S04]  /*2040*/  FFMA R8, R11, R13, R0 ;  /* 0x0000000d0b087223 */ /* 0x000fc80000000000 */
[----:B------:R-:W-:-:S05]  /*2050*/  FFMA R0, R12, R8, R13 ;  /* 0x000000080c007223 */ /* 0x000fca000000000d */
[----:B------:R-:W-:-:S04]  /*2060*/  SHF.R.U32.HI R3, RZ, 0x17, R0 ;  /* 0x00000017ff037819 */ /* 0x000fc80000011600 */
[----:B------:R-:W-:-:S04]  /*2070*/  LOP3.LUT R3, R3, 0xff, RZ, 0xc0, !PT ;  /* 0x000000ff03037812 */ /* 0x000fc800078ec0ff */
[----:B------:R-:W-:-:S05]  /*2080*/  IADD3 R9, PT, PT, R3, R7, RZ ;  /* 0x0000000703097210 */ /* 0x000fca0007ffe0ff */
[----:B------:R-:W-:-:S05]  /*2090*/  VIADD R3, R9, 0xffffffff ;  /* 0xffffffff09037836 */ /* 0x000fca0000000000 */
[----:B------:R-:W-:-:S13]  /*20a0*/  ISETP.GE.U32.AND P0, PT, R3, 0xfe, PT ;  /* 0x000000fe0300780c */ /* 0x000fda0003f06070 */
[----:B------:R-:W-:Y:S05]  /*20b0*/  @!P0 BRA `(.L_x_18) ;  /* 0x0000000000808947 */ /* 0x000fea0003800000 */
[----:B------:R-:W-:-:S13]  /*20c0*/  ISETP.GT.AND P0, PT, R9, 0xfe, PT ;  /* 0x000000fe0900780c */ /* 0x000fda0003f04270 */
[----:B------:R-:W-:Y:S05]  /*20d0*/  @P0 BRA `(.L_x_19) ;  /* 0x00000000006c0947 */ /* 0x000fea0003800000 */
[----:B------:R-:W-:-:S13]  /*20e0*/  ISETP.GE.AND P0, PT, R9, 0x1, PT ;  /* 0x000000010900780c */ /* 0x000fda0003f06270 */
[----:B------:R-:W-:Y:S05]  /*20f0*/  @P0 BRA `(.L_x_20) ;  /* 0x0000000000740947 */ /* 0x000fea0003800000 */
[----:B------:R-:W-:Y:S02]  /*2100*/  ISETP.GE.AND P0, PT, R9, -0x18, PT ;  /* 0xffffffe80900780c */ /* 0x000fe40003f06270 */
[----:B------:R-:W-:-:S11]  /*2110*/  LOP3.LUT R0, R0, 0x80000000, RZ, 0xc0, !PT ;  /* 0x8000000000007812 */ /* 0x000fd600078ec0ff */
[----:B------:R-:W-:Y:S05]  /*2120*/  @!P0 BRA `(.L_x_20) ;  /* 0x0000000000688947 */ /* 0x000fea0003800000 */
[CCC-:B------:R-:W-:Y:S01]  /*2130*/  FFMA.RZ R3, R12.reuse, R8.reuse, R13.reuse ;  /* 0x000000080c037223 */ /* 0x1c0fe2000000c00d */
[CCC-:B------:R-:W-:Y:S01]  /*2140*/  FFMA.RM R6, R12.reuse, R8.reuse, R13.reuse ;  /* 0x000000080c067223 */ /* 0x1c0fe2000000400d */
[C---:B------:R-:W-:Y:S02]  /*2150*/  ISETP.NE.AND P2, PT, R9.reuse, RZ, PT ;  /* 0x000000ff0900720c */ /* 0x040fe40003f45270 */
[----:B------:R-:W-:Y:S02]  /*2160*/  ISETP.NE.AND P1, PT, R9, RZ, PT ;  /* 0x000000ff0900720c */ /* 0x000fe40003f25270 */
[----:B------:R-:W-:Y:S01]  /*2170*/  LOP3.LUT R7, R3, 0x7fffff, RZ, 0xc0, !PT ;  /* 0x007fffff03077812 */ /* 0x000fe200078ec0ff */
[----:B------:R-:W-:Y:S01]  /*2180*/  FFMA.RP R3, R12, R8, R13 ;  /* 0x000000080c037223 */ /* 0x000fe2000000800d */
[----:B------:R-:W-:Y:S01]  /*2190*/  IADD3 R8, PT, PT, R9, 0x20, RZ ;  /* 0x0000002009087810 */ /* 0x000fe20007ffe0ff */
[----:B------:R-:W-:Y:S01]  /*21a0*/  IMAD.MOV R9, RZ, RZ, -R9 ;  /* 0x000000ffff097224 */ /* 0x000fe200078e0a09 */
[----:B------:R-:W-:-:S02]  /*21b0*/  LOP3.LUT R7, R7, 0x800000, RZ, 0xfc, !PT ;  /* 0x0080000007077812 */ /* 0x000fc400078efcff */
[----:B------:R-:W-:Y:S02]  /*21c0*/  FSETP.NEU.FTZ.AND P0, PT, R3, R6, PT ;  /* 0x000000060300720b */ /* 0x000fe40003f1d000 */
[----:B------:R-:W-:Y:S02]  /*21d0*/  SHF.L.U32 R8, R7, R8, RZ ;  /* 0x0000000807087219 */ /* 0x000fe400000006ff */
[----:B------:R-:W-:Y:S02]  /*21e0*/  SEL R6, R9, RZ, P2 ;  /* 0x000000ff09067207 */ /* 0x000fe40001000000 */
[----:B------:R-:W-:Y:S02]  /*21f0*/  ISETP.NE.AND P1, PT, R8, RZ, P1 ;  /* 0x000000ff0800720c */ /* 0x000fe40000f25270 */
[----:B------:R-:W-:Y:S02]  /*2200*/  SHF.R.U32.HI R6, RZ, R6, R7 ;  /* 0x00000006ff067219 */ /* 0x000fe40000011607 */
[----:B------:R-:W-:-:S02]  /*2210*/  PLOP3.LUT P0, PT, P0, P1, PT, 0xf8, 0x8f ;  /* 0x00000000008f781c */ /* 0x000fc40000703f70 */
[----:B------:R-:W-:Y:S02]  /*2220*/  SHF.R.U32.HI R8, RZ, 0x1, R6 ;  /* 0x00000001ff087819 */ /* 0x000fe40000011606 */
[----:B------:R-:W-:-:S04]  /*2230*/  SEL R3, RZ, 0x1, !P0 ;  /* 0x00000001ff037807 */ /* 0x000fc80004000000 */
[----:B------:R-:W-:-:S04]  /*2240*/  LOP3.LUT R3, R3, 0x1, R8, 0xf8, !PT ;  /* 0x0000000103037812 */ /* 0x000fc800078ef808 */
[----:B------:R-:W-:-:S04]  /*2250*/  LOP3.LUT R3, R3, R6, RZ, 0xc0, !PT ;  /* 0x0000000603037212 */ /* 0x000fc800078ec0ff */
[----:B------:R-:W-:-:S04]  /*2260*/  IADD3 R3, PT, PT, R8, R3, RZ ;  /* 0x0000000308037210 */ /* 0x000fc80007ffe0ff */
[----:B------:R-:W-:Y:S01]  /*2270*/  LOP3.LUT R0, R3, R0, RZ, 0xfc, !PT ;  /* 0x0000000003007212 */ /* 0x000fe200078efcff */
[----:B------:R-:W-:Y:S06]  /*2280*/  BRA `(.L_x_20) ;  /* 0x0000000000107947 */ /* 0x000fec0003800000 */
.L_x_19:
[----:B------:R-:W-:-:S04]  /*2290*/  LOP3.LUT R0, R0, 0x80000000, RZ, 0xc0, !PT ;  /* 0x8000000000007812 */ /* 0x000fc800078ec0ff */
[----:B------:R-:W-:Y:S01]  /*22a0*/  LOP3.LUT R0, R0, 0x7f800000, RZ, 0xfc, !PT ;  /* 0x7f80000000007812 */ /* 0x000fe200078efcff */
[----:B------:R-:W-:Y:S06]  /*22b0*/  BRA `(.L_x_20) ;  /* 0x0000000000047947 */ /* 0x000fec0003800000 */
.L_x_18:
[----:B------:R-:W-:-:S07]  /*22c0*/  IMAD R0, R7, 0x800000, R0 ;  /* 0x0080000007007824 */ /* 0x000fce00078e0200 */
.L_x_20:
[----:B------:R-:W-:Y:S05]  /*22d0*/  BSYNC.RECONVERGENT B2 ;  /* 0x0000000000027941 */ /* 0x000fea0003800200 */
.L_x_17:
[----:B------:R-:W-:Y:S05]  /*22e0*/  BRA `(.L_x_21) ;  /* 0x0000000000207947 */ /* 0x000fea0003800000 */
.L_x_16:
[----:B------:R-:W-:-:S04]  /*22f0*/  LOP3.LUT R0, R9, 0x80000000, R8, 0x48, !PT ;  /* 0x8000000009007812 */ /* 0x000fc800078e4808 */
[----:B------:R-:W-:Y:S01]  /*2300*/  LOP3.LUT R0, R0, 0x7f800000, RZ, 0xfc, !PT ;  /* 0x7f80000000007812 */ /* 0x000fe200078efcff */
[----:B------:R-:W-:Y:S06]  /*2310*/  BRA `(.L_x_21) ;  /* 0x0000000000147947 */ /* 0x000fec0003800000 */
.L_x_15:
[----:B------:R-:W-:Y:S01]  /*2320*/  LOP3.LUT R0, R9, 0x80000000, R8, 0x48, !PT ;  /* 0x8000000009007812 */ /* 0x000fe200078e4808 */
[----:B------:R-:W-:Y:S06]  /*2330*/  BRA `(.L_x_21) ;  /* 0x00000000000c7947 */ /* 0x000fec0003800000 */
.L_x_14:
[----:B------:R-:W0:Y:S01]  /*2340*/  MUFU.RSQ R0, -QNAN ;  /* 0xffc0000000007908 */ /* 0x000e220000001400 */
[----:B------:R-:W-:Y:S05]  /*2350*/  BRA `(.L_x_21) ;  /* 0x0000000000047947 */ /* 0x000fea0003800000 */
.L_x_13:
[----:B------:R-:W-:-:S07]  /*2360*/  FADD.FTZ R0, R0, R3 ;  /* 0x0000000300007221 */ /* 0x000fce0000010000 */
.L_x_21:
[----:B------:R-:W-:Y:S05]  /*2370*/  BSYNC.RECONVERGENT B1 ;  /* 0x0000000000017941 */ /* 0x000fea0003800200 */
.L_x_11:
[----:B------:R-:W-:-:S04]  /*2380*/  HFMA2 R3, -RZ, RZ, 0, 0 ;  /* 0x00000000ff037431 */ /* 0x000fc800000001ff */
[----:B0-----:R-:W-:Y:S05]  /*2390*/  RET.REL.NODEC R2 `(_Z20kMeansCentroidUpdatePfPiS_S0_) ;  /* 0xffffffdc02187950 */ /* 0x001fea0003c3ffff */
.L_x_22:
[----:B------:R-:W-:-:S00]  /*23a0*/  BRA `(.L_x_22) ;  /* 0xfffffffc00fc7947 */ /* 0x000fc0000383ffff */
[----:B------:R-:W-:-:S00]  /*23b0*/  NOP ;  /* 0x0000000000007918 */ /* 0x000fc00000000000 */
        /* <DEDUP_REMOVED lines=12> */
.L_x_115:


//--------------------- .text._Z23kMeansClusterAssignmentPfPiS_ --------------------------
	.section	.text._Z23kMeansClusterAssignmentPfPiS_,"ax",@progbits
	.align	128
        .global         _Z23kMeansClusterAssignmentPfPiS_
        .type           _Z23kMeansClusterAssignmentPfPiS_,@function
        .size           _Z23kMeansClusterAssignmentPfPiS_,(.L_x_116 - _Z23kMeansClusterAssignmentPfPiS_)
        .other          _Z23kMeansClusterAssignmentPfPiS_,@"STO_CUDA_ENTRY STV_DEFAULT"
_Z23kMeansClusterAssignmentPfPiS_:
.text._Z23kMeansClusterAssignmentPfPiS_:
[----:B------:R-:W-:Y:S01]  /*0000*/  LDC R1, c[0x0][0x37c] ;  /* 0x0000df00ff017b82 */ /* 0x000fe20000000800 */
[----:B------:R-:W0:Y:S07]  /*0010*/  S2R R0, SR_TID.X ;  /* 0x0000000000007919 */ /* 0x000e2e0000002100 */
[----:B------:R-:W0:Y:S08]  /*0020*/  S2UR UR4, SR_CTAID.X ;  /* 0x00000000000479c3 */ /* 0x000e300000002500 */
[----:B------:R-:W0:Y:S02]  /*0030*/  LDC R5, c[0x0][0x360] ;  /* 0x0000d800ff057b82 */ /* 0x000e240000000800 */
[----:B0-----:R-:W-:-:S05]  /*0040*/  IMAD R5, R5, UR4, R0 ;  /* 0x0000000405057c24 */ /* 0x001fca000f8e0200 */
[----:B------:R-:W-:-:S13]  /*0050*/  ISETP.GT.AND P0, PT, R5, 0xf9ff, PT ;  /* 0x0000f9ff0500780c */ /* 0x000fda0003f04270 */
[----:B------:R-:W-:Y:S05]  /*0060*/  @P0 EXIT ;  /* 0x000000000000094d */ /* 0x000fea0003800000 */
[----:B------:R-:W0:Y:S01]  /*0070*/  LDC.64 R2, c[0x0][0x380] ;  /* 0x0000e000ff027b82 */ /* 0x000e220000000a00 */
[----:B------:R-:W1:Y:S07]  /*0080*/  LDCU.64 UR4, c[0x0][0x358] ;  /* 0x00006b00ff0477ac */ /* 0x000e6e0008000a00 */
[----:B------:R-:W2:Y:S01]  /*0090*/  LDC.64 R6, c[0x0][0x390] ;  /* 0x0000e400ff067b82 */ /* 0x000ea20000000a00 */
[----:B0-----:R-:W-:-:S05]  /*00a0*/  IMAD.WIDE R2, R5, 0x4, R2 ;  /* 0x0000000405027825 */ /* 0x001fca00078e0202 */
[----:B-1----:R-:W3:Y:S04]  /*00b0*/  LDG.E R4, desc[UR4][R2.64] ;  /* 0x0000000402047981 */ /* 0x002ee8000c1e1900 */
[----:B--2---:R-:W3:Y:S01]  /*00c0*/  LDG.E R7, desc[UR4][R6.64] ;  /* 0x0000000406077981 */ /* 0x004ee2000c1e1900 */
[----:B------:R-:W-:Y:S01]  /*00d0*/  BSSY.RECONVERGENT B0, `(.L_x_23) ;  /* 0x000000e000007945 */ /* 0x000fe20003800200 */
[----:B---3--:R-:W-:-:S04]  /*00e0*/  FADD R0, -R4, R7 ;  /* 0x0000000704007221 */ /* 0x008fc80000000100 */
[----:B------:R-:W-:-:S05]  /*00f0*/  FMUL R0, R0, R0 ;  /* 0x0000000000007220 */ /* 0x000fca0000400000 */
[----:B------:R-:W-:Y:S01]  /*0100*/  IADD3 R8, PT, PT, R0, -0xd000000, RZ ;  /* 0xf300000000087810 */ /* 0x000fe20007ffe0ff */
[----:B------:R0:W1:Y:S03]  /*0110*/  MUFU.RSQ R9, R0 ;  /* 0x0000000000097308 */ /* 0x0000660000001400 */
[----:B------:R-:W-:-:S13]  /*0120*/  ISETP.GT.U32.AND P0, PT, R8, 0x727fffff, PT ;  /* 0x727fffff0800780c */ /* 0x000fda0003f04070 */
[----:B0-----:R-:W-:Y:S05]  /*0130*/  @!P0 BRA `(.L_x_24) ;  /* 0x00000000000c8947 */ /* 0x001fea0003800000 */
[----:B------:R-:W-:-:S07]  /*0140*/  MOV R2, 0x160 ;  /* 0x0000016000027802 */ /* 0x000fce0000000f00 */
[----:B-1----:R-:W-:Y:S05]  /*0150*/  CALL.REL.NOINC `($__internal_1_$__cuda_sm20_sqrt_rn_f32_slowpath) ;  /* 0x0000002400387944 */ /* 0x002fea0003c00000 */
[----:B------:R-:W-:Y:S05]  /*0160*/  BRA `(.L_x_25) ;  /* 0x0000000000107947 */ /* 0x000fea0003800000 */
.L_x_24:
[----:B-1----:R-:W-:Y:S01]  /*0170*/  FMUL.FTZ R7, R0, R9 ;  /* 0x0000000900077220 */ /* 0x002fe20000410000 */
[----:B------:R-:W-:-:S03]  /*0180*/  FMUL.FTZ R9, R9, 0.5 ;  /* 0x3f00000009097820 */ /* 0x000fc60000410000 */
[----:B------:R-:W-:-:S04]  /*0190*/  FFMA R0, -R7, R7, R0 ;  /* 0x0000000707007223 */ /* 0x000fc80000000100 */
[----:B------:R-:W-:-:S07]  /*01a0*/  FFMA R7, R0, R9, R7 ;  /* 0x0000000900077223 */ /* 0x000fce0000000007 */
.L_x_25:
[----:B------:R-:W-:Y:S05]  /*01b0*/  BSYNC.RECONVERGENT B0 ;  /* 0x0000000000007941 */ /* 0x000fea0003800200 */
.L_x_23:
[----:B------:R-:W0:Y:S02]  /*01c0*/  LDC.64 R2, c[0x0][0x390] ;  /* 0x0000e400ff027b82 */ /* 0x000e240000000a00 */
[----:B0-----:R-:W2:Y:S01]  /*01d0*/  LDG.E R3, desc[UR4][R2.64+0x4] ;  /* 0x0000040402037981 */ /* 0x001ea2000c1e1900 */
[----:B------:R-:W-:Y:S01]  /*01e0*/  BSSY.RECONVERGENT B0, `(.L_x_26) ;  /* 0x000000f000007945 */ /* 0x000fe20003800200 */
[----:B------:R-:W-:Y:S01]  /*01f0*/  FMNMX R12, R7, +INF , PT ;  /* 0x7f800000070c7809 */ /* 0x000fe20003800000 */
[----:B--2---:R-:W-:-:S04]  /*0200*/  FADD R0, -R4, R3 ;  /* 0x0000000304007221 */ /* 0x004fc80000000100 */
[----:B------:R-:W-:-:S04]  /*0210*/  FMUL R0, R0, R0 ;  /* 0x0000000000007220 */ /* 0x000fc80000400000 */
[----:B------:R0:W1:Y:S01]  /*0220*/  MUFU.RSQ R9, R0 ;  /* 0x0000000000097308 */ /* 0x0000620000001400 */
[----:B------:R-:W-:-:S04]  /*0230*/  IADD3 R6, PT, PT, R0, -0xd000000, RZ ;  /* 0xf300000000067810 */ /* 0x000fc80007ffe0ff */
[----:B------:R-:W-:-:S13]  /*0240*/  ISETP.GT.U32.AND P0, PT, R6, 0x727fffff, PT ;  /* 0x727fffff0600780c */ /* 0x000fda0003f04070 */
[----:B01----:R-:W-:Y:S05]  /*0250*/  @!P0 BRA `(.L_x_27) ;  /* 0x00000000000c8947 */ /* 0x003fea0003800000 */
[----:B------:R-:W-:-:S07]  /*0260*/  MOV R2, 0x280 ;  /* 0x0000028000027802 */ /* 0x000fce0000000f00 */
[----:B------:R-:W-:Y:S05]  /*0270*/  CALL.REL.NOINC `($__internal_1_$__cuda_sm20_sqrt_rn_f32_slowpath) ;  /* 0x0000002000f07944 */ /* 0x000fea0003c00000 */
[----:B------:R-:W-:Y:S05]  /*0280*/  BRA `(.L_x_28) ;  /* 0x0000000000107947 */ /* 0x000fea0003800000 */
.L_x_27:
[----:B------:R-:W-:Y:S01]  /*0290*/  FMUL.FTZ R7, R0, R9 ;  /* 0x0000000900077220 */ /* 0x000fe20000410000 */
[----:B------:R-:W-:-:S03]  /*02a0*/  FMUL.FTZ R9, R9, 0.5 ;  /* 0x3f00000009097820 */ /* 0x000fc60000410000 */
[----:B------:R-:W-:-:S04]  /*02b0*/  FFMA R0, -R7, R7, R0 ;  /* 0x0000000707007223 */ /* 0x000fc80000000100 */
[----:B------:R-:W-:-:S07]  /*02c0*/  FFMA R7, R0, R9, R7 ;  /* 0x0000000900077223 */ /* 0x000fce0000000007 */
.L_x_28:
[----:B------:R-:W-:Y:S05]  /*02d0*/  BSYNC.RECONVERGENT B0 ;  /* 0x0000000000007941 */ /* 0x000fea0003800200 */
.L_x_26:
[----:B------:R-:W0:Y:S02]  /*02e0*/  LDC.64 R2, c[0x0][0x390] ;  /* 0x0000e400ff027b82 */ /* 0x000e240000000a00 */
[----:B0-----:R-:W2:Y:S01]  /*02f0*/  LDG.E R3, desc[UR4][R2.64+0x8] ;  /* 0x0000080402037981 */ /* 0x001ea2000c1e1900 */
[CC--:B------:R-:W-:Y:S01]  /*0300*/  FSETP.GEU.AND P0, PT, R7.reuse, R12.reuse, PT ;  /* 0x0000000c0700720b */ /* 0x0c0fe20003f0e000 */
[----:B------:R-:W-:Y:S03]  /*0310*/  BSSY.RECONVERGENT B0, `(.L_x_29) ;  /* 0x0000010000007945 */ /* 0x000fe60003800200 */
[----:B------:R-:W-:Y:S02]  /*0320*/  FSEL R12, R7, R12, !P0 ;  /* 0x0000000c070c7208 */ /* 0x000fe40004000000 */
[----:B------:R-:W-:Y:S01]  /*0330*/  SEL R11, RZ, 0x1, P0 ;  /* 0x00000001ff0b7807 */ /* 0x000fe20000000000 */
        /* <DEDUP_REMOVED lines=9> */
.L_x_30:
[----:B------:R-:W-:Y:S01]  /*03d0*/  FMUL.FTZ R7, R0, R9 ;  /* 0x0000000900077220 */ /* 0x000fe20000410000 */
[----:B------:R-:W-:-:S03]  /*03e0*/  FMUL.FTZ R9, R9, 0.5 ;  /* 0x3f00000009097820 */ /* 0x000fc60000410000 */
[----:B------:R-:W-:-:S04]  /*03f0*/  FFMA R0, -R7, R7, R0 ;  /* 0x0000000707007223 */ /* 0x000fc80000000100 */
[----:B------:R-:W-:-:S07]  /*0400*/  FFMA R7, R0, R9, R7 ;  /* 0x0000000900077223 */ /* 0x000fce0000000007 */
.L_x_31:
[----:B------:R-:W-:Y:S05]  /*0410*/  BSYNC.RECONVERGENT B0 ;  /* 0x0000000000007941 */ /* 0x000fea0003800200 */
.L_x_29:
[----:B------:R-:W0:Y:S02]  /*0420*/  LDC.64 R2, c[0x0][0x390] ;  /* 0x0000e400ff027b82 */ /* 0x000e240000000a00 */
[----:B0-----:R-:W2:Y:S01]  /*0430*/  LDG.E R3, desc[UR4][R2.64+0xc] ;  /* 0x00000c0402037981 */ /* 0x001ea2000c1e1900 */
[CC--:B------:R-:W-:Y:S01]  /*0440*/  FSETP.GEU.AND P0, PT, R7.reuse, R12.reuse, PT ;  /* 0x0000000c0700720b */ /* 0x0c0fe20003f0e000 */
[----:B------:R-:W-:Y:S03]  /*0450*/  BSSY.RECONVERGENT B0, `(.L_x_32) ;  /* 0x0000010000007945 */ /* 0x000fe60003800200 */
[----:B------:R-:W-:Y:S02]  /*0460*/  FSEL R12, R7, R12, !P0 ;  /* 0x0000000c070c7208 */ /* 0x000fe40004000000 */
[----:B------:R-:W-:Y:S01]  /*0470*/  SEL R11, R11, 0x2, P0 ;  /* 0x000000020b0b7807 */ /* 0x000fe20000000000 */
        /* <DEDUP_REMOVED lines=9> */
.L_x_33:
[----:B------:R-:W-:Y:S01]  /*0510*/  FMUL.FTZ R7, R0, R9 ;  /* 0x0000000900077220 */ /* 0x000fe20000410000 */
[----:B------:R-:W-:-:S03]  /*0520*/  FMUL.FTZ R9, R9, 0.5 ;  /* 0x3f00000009097820 */ /* 0x000fc60000410000 */
[----:B------:R-:W-:-:S04]  /*0530*/  FFMA R0, -R7, R7, R0 ;  /* 0x0000000707007223 */ /* 0x000fc80000000100 */
[----:B------:R-:W-:-:S07]  /*0540*/  FFMA R7, R0, R9, R7 ;  /* 0x0000000900077223 */ /* 0x000fce0000000007 */
.L_x_34:
[----:B------:R-:W-:Y:S05]  /*0550*/  BSYNC.RECONVERGENT B0 ;  /* 0x0000000000007941 */ /* 0x000fea0003800200 */
.L_x_32:
        /* <DEDUP_REMOVED lines=15> */
.L_x_36:
[----:B------:R-:W-:Y:S01]  /*0650*/  FMUL.FTZ R7, R0, R9 ;  /* 0x0000000900077220 */ /* 0x000fe20000410000 */
[----:B------:R-:W-:-:S03]  /*0660*/  FMUL.FTZ R9, R9, 0.5 ;  /* 0x3f00000009097820 */ /* 0x000fc60000410000 */
[----:B------:R-:W-:-:S04]  /*0670*/  FFMA R0, -R7, R7, R0 ;  /* 0x0000000707007223 */ /* 0x000fc80000000100 */
[----:B------:R-:W-:-:S07]  /*0680*/  FFMA R7, R0, R9, R7 ;  /* 0x0000000900077223 */ /* 0x000fce0000000007 */
.L_x_37:
[----:B------:R-:W-:Y:S05]  /*0690*/  BSYNC.RECONVERGENT B0 ;  /* 0x0000000000007941 */ /* 0x000fea0003800200 */
.L_x_35:
        /* <DEDUP_REMOVED lines=15> */
.L_x_39:
[----:B------:R-:W-:Y:S01]  /*0790*/  FMUL.FTZ R7, R0, R9 ;  /* 0x0000000900077220 */ /* 0x000fe20000410000 */
[----:B------:R-:W-:-:S03]  /*07a0*/  FMUL.FTZ R9, R9, 0.5 ;  /* 0x3f00000009097820 */ /* 0x000fc60000410000 */
[----:B------:R-:W-:-:S04]  /*07b0*/  FFMA R0, -R7, R7, R0 ;  /* 0x0000000707007223 */ /* 0x000fc80000000100 */
[----:B------:R-:W-:-:S07]  /*07c0*/  FFMA R7, R0, R9, R7 ;  /* 0x0000000900077223 */ /* 0x000fce0000000007 */
.L_x_40:
[----:B------:R-:W-:Y:S05]  /*07d0*/  BSYNC.RECONVERGENT B0 ;  /* 0x0000000000007941 */ /* 0x000fea0003800200 */
.L_x_38:
        /* <DEDUP_REMOVED lines=15> */
.L_x_42:
[----:B------:R-:W-:Y:S01]  /*08d0*/  FMUL.FTZ R7, R0, R9 ;  /* 0x0000000900077220 */ /* 0x000fe20000410000 */
[----:B------:R-:W-:-:S03]  /*08e0*/  FMUL.FTZ R9, R9, 0.5 ;  /* 0x3f00000009097820 */ /* 0x000fc60000410000 */
[----:B------:R-:W-:-:S04]  /*08f0*/  FFMA R0, -R7, R7, R0 ;  /* 0x0000000707007223 */ /* 0x000fc80000000100 */
[----:B------:R-:W-:-:S07]  /*0900*/  FFMA R7, R0, R9, R7 ;  /* 0x0000000900077223 */ /* 0x000fce0000000007 */
.L_x_43:
[----:B------:R-:W-:Y:S05]  /*0910*/  BSYNC.RECONVERGENT B0 ;  /* 0x0000000000007941 */ /* 0x000fea0003800200 */
.L_x_41:
        /* <DEDUP_REMOVED lines=15> */
.L_x_45:
[----:B------:R-:W-:Y:S01]  /*0a10*/  FMUL.FTZ R7, R0, R9 ;  /* 0x0000000900077220 */ /* 0x000fe20000410000 */
[----:B------:R-:W-:-:S03]  /*0a20*/  FMUL.FTZ R9, R9, 0.5 ;  /* 0x3f00000009097820 */ /* 0x000fc60000410000 */
[----:B------:R-:W-:-:S04]  /*0a30*/  FFMA R0, -R7, R7, R0 ;  /* 0x0000000707007223 */ /* 0x000fc80000000100 */
[----:B------:R-:W-:-:S07]  /*0a40*/  FFMA R7, R0, R9, R7 ;  /* 0x0000000900077223 */ /* 0x000fce0000000007 */
.L_x_46:
[----:B------:R-:W-:Y:S05]  /*0a50*/  BSYNC.RECONVERGENT B0 ;  /* 0x0000000000007941 */ /* 0x000fea0003800200 */
.L_x_44:
        /* <DEDUP_REMOVED lines=15> */
.L_x_48:
[----:B------:R-:W-:Y:S01]  /*0b50*/  FMUL.FTZ R7, R0, R9 ;  /* 0x0000000900077220 */ /* 0x000fe20000410000 */
[----:B------:R-:W-:-:S03]  /*0b60*/  FMUL.FTZ R9, R9, 0.5 ;  /* 0x3f00000009097820 */ /* 0x000fc60000410000 */
[----:B------:R-:W-:-:S04]  /*0b70*/  FFMA R0, -R7, R7, R0 ;  /* 0x0000000707007223 */ /* 0x000fc80000000100 */
[----:B------:R-:W-:-:S07]  /*0b80*/  FFMA R7, R0, R9, R7 ;  /* 0x0000000900077223 */ /* 0x000fce0000000007 */
.L_x_49:
[----:B------:R-:W-:Y:S05]  /*0b90*/  BSYNC.RECONVERGENT B0 ;  /* 0x0000000000007941 */ /* 0x000fea0003800200 */
.L_x_47:
        /* <DEDUP_REMOVED lines=15> */
.L_x_51:
[----:B------:R-:W-:Y:S01]  /*0c90*/  FMUL.FTZ R7, R0, R9 ;  /* 0x0000000900077220 */ /* 0x000fe20000410000 */
[----:B------:R-:W-:-:S03]  /*0ca0*/  FMUL.FTZ R9, R9, 0.5 ;  /* 0x3f00000009097820 */ /* 0x000fc60000410000 */
[----:B------:R-:W-:-:S04]  /*0cb0*/  FFMA R0, -R7, R7, R0 ;  /* 0x0000000707007223 */ /* 0x000fc80000000100 */
[----:B------:R-:W-:-:S07]  /*0cc0*/  FFMA R7, R0, R9, R7 ;  /* 0x0000000900077223 */ /* 0x000fce0000000007 */
.L_x_52:
[----:B------:R-:W-:Y:S05]  /*0cd0*/  BSYNC.RECONVERGENT B0 ;  /* 0x0000000000007941 */ /* 0x000fea0003800200 */
.L_x_50:
        /* <DEDUP_REMOVED lines=15> */
.L_x_54:
[----:B------:R-:W-:Y:S01]  /*0dd0*/  FMUL.FTZ R7, R0, R9 ;  /* 0x0000000900077220 */ /* 0x000fe20000410000 */
[----:B------:R-:W-:-:S03]  /*0de0*/  FMUL.FTZ R9, R9, 0.5 ;  /* 0x3f00000009097820 */ /* 0x000fc60000410000 */
[----:B------:R-:W-:-:S04]  /*0df0*/  FFMA R0, -R7, R7, R0 ;  /* 0x0000000707007223 */ /* 0x000fc80000000100 */
[----:B------:R-:W-:-:S07]  /*0e00*/  FFMA R7, R0, R9, R7 ;  /* 0x0000000900077223 */ /* 0x000fce0000000007 */
.L_x_55:
[----:B------:R-:W-:Y:S05]  /*0e10*/  BSYNC.RECONVERGENT B0 ;  /* 0x0000000000007941 */ /* 0x000fea0003800200 */
.L_x_53:
        /* <DEDUP_REMOVED lines=15> */
.L_x_57:
[----:B------:R-:W-:Y:S01]  /*0f10*/  FMUL.FTZ R7, R0, R9 ;  /* 0x0000000900077220 */ /* 0x000fe20000410000 */
[----:B------:R-:W-:-:S03]  /*0f20*/  FMUL.FTZ R9, R9, 0.5 ;  /* 0x3f00000009097820 */ /* 0x000fc60000410000 */
[----:B------:R-:W-:-:S04]  /*0f30*/  FFMA R0, -R7, R7, R0 ;  /* 0x0000000707007223 */ /* 0x000fc80000000100 */
[----:B------:R-:W-:-:S07]  /*0f40*/  FFMA R7, R0, R9, R7 ;  /* 0x0000000900077223 */ /* 0x000fce0000000007 */
.L_x_58:
[----:B------:R-:W-:Y:S05]  /*0f50*/  BSYNC.RECONVERGENT B0 ;  /* 0x0000000000007941 */ /* 0x000fea0003800200 */
.L_x_56:
        /* <DEDUP_REMOVED lines=15> */
.L_x_60:
[----:B------:R-:W-:Y:S01]  /*1050*/  FMUL.FTZ R7, R0, R9 ;  /* 0x0000000900077220 */ /* 0x000fe20000410000 */
[----:B------:R-:W-:-:S03]  /*1060*/  FMUL.FTZ R9, R9, 0.5 ;  /* 0x3f00000009097820 */ /* 0x000fc60000410000 */
[----:B------:R-:W-:-:S04]  /*1070*/  FFMA R0, -R7, R7, R0 ;  /* 0x0000000707007223 */ /* 0x000fc80000000100 */
[----:B------:R-:W-:-:S07]  /*1080*/  FFMA R7, R0, R9, R7 ;  /* 0x0000000900077223 */ /* 0x000fce0000000007 */
.L_x_61:
[----:B------:R-:W-:Y:S05]  /*1090*/  BSYNC.RECONVERGENT B0 ;  /* 0x0000000000007941 */ /* 0x000fea0003800200 */
.L_x_59:
        /* <DEDUP_REMOVED lines=15> */
.L_x_63:
[----:B------:R-:W-:Y:S01]  /*1190*/  FMUL.FTZ R7, R0, R9 ;  /* 0x0000000900077220 */ /* 0x000fe20000410000 */
[----:B------:R-:W-:-:S03]  /*11a0*/  FMUL.FTZ R9, R9, 0.5 ;  /* 0x3f00000009097820 */ /* 0x000fc60000410000 */
[----:B------:R-:W-:-:S04]  /*11b0*/  FFMA R0, -R7, R7, R0 ;  /* 0x0000000707007223 */ /* 0x000fc80000000100 */
[----:B------:R-:W-:-:S07]  /*11c0*/  FFMA R7, R0, R9, R7 ;  /* 0x0000000900077223 */ /* 0x000fce0000000007 */
.L_x_64:
[----:B------:R-:W-:Y:S05]  /*11d0*/  BSYNC.RECONVERGENT B0 ;  /* 0x0000000000007941 */ /* 0x000fea0003800200 */
.L_x_62:
        /* <DEDUP_REMOVED lines=15> */
.L_x_66:
[----:B------:R-:W-:Y:S01]  /*12d0*/  FMUL.FTZ R7, R0, R9 ;  /* 0x0000000900077220 */ /* 0x000fe20000410000 */
[----:B------:R-:W-:-:S03]  /*12e0*/  FMUL.FTZ R9, R9, 0.5 ;  /* 0x3f00000009097820 */ /* 0x000fc60000410000 */
[----:B------:R-:W-:-:S04]  /*12f0*/  FFMA R0, -R7, R7, R0 ;  /* 0x0000000707007223 */ /* 0x000fc80000000100 */
[----:B------:R-:W-:-:S07]  /*1300*/  FFMA R7, R0, R9, R7 ;  /* 0x0000000900077223 */ /* 0x000fce0000000007 */
.L_x_67:
[----:B------:R-:W-:Y:S05]  /*1310*/  BSYNC.RECONVERGENT B0 ;  /* 0x0000000000007941 */ /* 0x000fea0003800200 */
.L_x_65:
        /* <DEDUP_REMOVED lines=15> */
.L_x_69:
[----:B------:R-:W-:Y:S01]  /*1410*/  FMUL.FTZ R7, R0, R9 ;  /* 0x0000000900077220 */ /* 0x000fe20000410000 */
[----:B------:R-:W-:-:S03]  /*1420*/  FMUL.FTZ R9, R9, 0.5 ;  /* 0x3f00000009097820 */ /* 0x000fc60000410000 */
[----:B------:R-:W-:-:S04]  /*1430*/  FFMA R0, -R7, R7, R0 ;  /* 0x0000000707007223 */ /* 0x000fc80000000100 */
[----:B------:R-:W-:-:S07]  /*1440*/  FFMA R7, R0, R9, R7 ;  /* 0x0000000900077223 */ /* 0x000fce0000000007 */
.L_x_70:
[----:B------:R-:W-:Y:S05]  /*1450*/  BSYNC.RECONVERGENT B0 ;  /* 0x0000000000007941 */ /* 0x000fea0003800200 */
.L_x_68:
        /* <DEDUP_REMOVED lines=15> */
.L_x_72:
[----:B------:R-:W-:Y:S01]  /*1550*/  FMUL.FTZ R7, R0, R9 ;  /* 0x0000000900077220 */ /* 0x000fe20000410000 */
[----:B------:R-:W-:-:S03]  /*1560*/  FMUL.FTZ R9, R9, 0.5 ;  /* 0x3f00000009097820 */ /* 0x000fc60000410000 */
[----:B------:R-:W-:-:S04]  /*1570*/  FFMA R0, -R7, R7, R0 ;  /* 0x0000000707007223 */ /* 0x000fc80000000100 */
[----:B------:R-:W-:-:S07]  /*1580*/  FFMA R7, R0, R9, R7 ;  /* 0x0000000900077223 */ /* 0x000fce0000000007 */
.L_x_73:
[----:B------:R-:W-:Y:S05]  /*1590*/  BSYNC.RECONVERGENT B0 ;  /* 0x0000000000007941 */ /* 0x000fea0003800200 */
.L_x_71:
        /* <DEDUP_REMOVED lines=15> */
.L_x_75:
[----:B------:R-:W-:Y:S01]  /*1690*/  FMUL.FTZ R7, R0, R9 ;  /* 0x0000000900077220 */ /* 0x000fe20000410000 */
[----:B------:R-:W-:-:S03]  /*16a0*/  FMUL.FTZ R9, R9, 0.5 ;  /* 0x3f00000009097820 */ /* 0x000fc60000410000 */
[----:B------:R-:W-:-:S04]  /*16b0*/  FFMA R0, -R7, R7, R0 ;  /* 0x0000000707007223 */ /* 0x000fc80000000100 */
[----:B------:R-:W-:-:S07]  /*16c0*/  FFMA R7, R0, R9, R7 ;  /* 0x0000000900077223 */ /* 0x000fce0000000007 */
.L_x_76:
[----:B------:R-:W-:Y:S05]  /*16d0*/  BSYNC.RECONVERGENT B0 ;  /* 0x0000000000007941 */ /* 0x000fea0003800200 */
.L_x_74:
        /* <DEDUP_REMOVED lines=15> */
.L_x_78:
[----:B------:R-:W-:Y:S01]  /*17d0*/  FMUL.FTZ R7, R0, R9 ;  /* 0x0000000900077220 */ /* 0x000fe20000410000 */
[----:B------:R-:W-:-:S03]  /*17e0*/  FMUL.FTZ R9, R9, 0.5 ;  /* 0x3f00000009097820 */ /* 0x000fc60000410000 */
[----:B------:R-:W-:-:S04]  /*17f0*/  FFMA R0, -R7, R7, R0 ;  /* 0x0000000707007223 */ /* 0x000fc80000000100 */
[----:B------:R-:W-:-:S07]  /*1800*/  FFMA R7, R0, R9, R7 ;  /* 0x0000000900077223 */ /* 0x000fce0000000007 */
.L_x_79:
[----:B------:R-:W-:Y:S05]  /*1810*/  BSYNC.RECONVERGENT B0 ;  /* 0x0000000000007941 */ /* 0x000fea0003800200 */
.L_x_77:
        /* <DEDUP_REMOVED lines=15> */
.L_x_81:
[----:B------:R-:W-:Y:S01]  /*1910*/  FMUL.FTZ R7, R0, R9 ;  /* 0x0000000900077220 */ /* 0x000fe20000410000 */
[----:B------:R-:W-:-:S03]  /*1920*/  FMUL.FTZ R9, R9, 0.5 ;  /* 0x3f00000009097820 */ /* 0x000fc60000410000 */
[----:B------:R-:W-:-:S04]  /*1930*/  FFMA R0, -R7, R7, R0 ;  /* 0x0000000707007223 */ /* 0x000fc80000000100 */
[----:B------:R-:W-:-:S07]  /*1940*/  FFMA R7, R0, R9, R7 ;  /* 0x0000000900077223 */ /* 0x000fce0000000007 */
.L_x_82:
[----:B------:R-:W-:Y:S05]  /*1950*/  BSYNC.RECONVERGENT B0 ;  /* 0x0000000000007941 */ /* 0x000fea0003800200 */
.L_x_80:
        /* <DEDUP_REMOVED lines=15> */
.L_x_84:
[----:B------:R-:W-:Y:S01]  /*1a50*/  FMUL.FTZ R7, R0, R9 ;  /* 0x0000000900077220 */ /* 0x000fe20000410000 */
[----:B------:R-:W-:-:S03]  /*1a60*/  FMUL.FTZ R9, R9, 0.5 ;  /* 0x3f00000009097820 */ /* 0x000fc60000410000 */
[----:B------:R-:W-:-:S04]  /*1a70*/  FFMA R0, -R7, R7, R0 ;  /* 0x0000000707007223 */ /* 0x000fc80000000100 */
[----:B------:R-:W-:-:S07]  /*1a80*/  FFMA R7, R0, R9, R7 ;  /* 0x0000000900077223 */ /* 0x000fce0000000007 */
.L_x_85:
[----:B------:R-:W-:Y:S05]  /*1a90*/  BSYNC.RECONVERGENT B0 ;  /* 0x0000000000007941 */ /* 0x000fea0003800200 */
.L_x_83:
        /* <DEDUP_REMOVED lines=15> */
.L_x_87:
[----:B------:R-:W-:Y:S01]  /*1b90*/  FMUL.FTZ R7, R0, R9 ;  /* 0x0000000900077220 */ /* 0x000fe20000410000 */
[----:B------:R-:W-:-:S03]  /*1ba0*/  FMUL.FTZ R9, R9, 0.5 ;  /* 0x3f00000009097820 */ /* 0x000fc60000410000 */
[----:B------:R-:W-:-:S04]  /*1bb0*/  FFMA R0, -R7, R7, R0 ;  /* 0x0000000707007223 */ /* 0x000fc80000000100 */
[----:B------:R-:W-:-:S07]  /*1bc0*/  FFMA R7, R0, R9, R7 ;  /* 0x0000000900077223 */ /* 0x000fce0000000007 */
.L_x_88:
[----:B------:R-:W-:Y:S05]  /*1bd0*/  BSYNC.RECONVERGENT B0 ;  /* 0x0000000000007941 */ /* 0x000fea0003800200 */
.L_x_86:
        /* <DEDUP_REMOVED lines=15> */
.L_x_90:
[----:B------:R-:W-:Y:S01]  /*1cd0*/  FMUL.FTZ R7, R0, R9 ;  /* 0x0000000900077220 */ /* 0x000fe20000410000 */
[----:B------:R-:W-:-:S03]  /*1ce0*/  FMUL.FTZ R9, R9, 0.5 ;  /* 0x3f00000009097820 */ /* 0x000fc60000410000 */
[----:B------:R-:W-:-:S04]  /*1cf0*/  FFMA R0, -R7, R7, R0 ;  /* 0x0000000707007223 */ /* 0x000fc80000000100 */
[----:B------:R-:W-:-:S07]  /*1d00*/  FFMA R7, R0, R9, R7 ;  /* 0x0000000900077223 */ /* 0x000fce0000000007 */
.L_x_91:
[----:B------:R-:W-:Y:S05]  /*1d10*/  BSYNC.RECONVERGENT B0 ;  /* 0x0000000000007941 */ /* 0x000fea0003800200 */
.L_x_89:
        /* <DEDUP_REMOVED lines=15> */
.L_x_93:
[----:B------:R-:W-:Y:S01]  /*1e10*/  FMUL.FTZ R7, R0, R9 ;  /* 0x0000000900077220 */ /* 0x000fe20000410000 */
[----:B------:R-:W-:-:S03]  /*1e20*/  FMUL.FTZ R9, R9, 0.5 ;  /* 0x3f00000009097820 */ /* 0x000fc60000410000 */
[----:B------:R-:W-:-:S04]  /*1e30*/  FFMA R0, -R7, R7, R0 ;  /* 0x0000000707007223 */ /* 0x000fc80000000100 */
[----:B------:R-:W-:-:S07]  /*1e40*/  FFMA R7, R0, R9, R7 ;  /* 0x0000000900077223 */ /* 0x000fce0000000007 */
.L_x_94:
[----:B------:R-:W-:Y:S05]  /*1e50*/  BSYNC.RECONVERGENT B0 ;  /* 0x0000000000007941 */ /* 0x000fea0003800200 */
.L_x_92:
        /* <DEDUP_REMOVED lines=15> */
.L_x_96:
[----:B------:R-:W-:Y:S01]  /*1f50*/  FMUL.FTZ R7, R0, R9 ;  /* 0x0000000900077220 */ /* 0x000fe20000410000 */
[----:B------:R-:W-:-:S03]  /*1f60*/  FMUL.FTZ R9, R9, 0.5 ;  /* 0x3f00000009097820 */ /* 0x000fc60000410000 */
[----:B------:R-:W-:-:S04]  /*1f70*/  FFMA R0, -R7, R7, R0 ;  /* 0x0000000707007223 */ /* 0x000fc80000000100 */
[----:B------:R-:W-:-:S07]  /*1f80*/  FFMA R7, R0, R9, R7 ;  /* 0x0000000900077223 */ /* 0x000fce0000000007 */
.L_x_97:
[----:B------:R-:W-:Y:S05]  /*1f90*/  BSYNC.RECONVERGENT B0 ;  /* 0x0000000000007941 */ /* 0x000fea0003800200 */
.L_x_95:
        /* <DEDUP_REMOVED lines=15> */
.L_x_99:
[----:B------:R-:W-:Y:S01]  /*2090*/  FMUL.FTZ R7, R0, R9 ;  /* 0x0000000900077220 */ /* 0x000fe20000410000 */
[----:B------:R-:W-:-:S03]  /*20a0*/  FMUL.FTZ R9, R9, 0.5 ;  /* 0x3f00000009097820 */ /* 0x000fc60000410000 */
[----:B------:R-:W-:-:S04]  /*20b0*/  FFMA R0, -R7, R7, R0 ;  /* 0x0000000707007223 */ /* 0x000fc80000000100 */
[----:B------:R-:W-:-:S07]  /*20c0*/  FFMA R7, R0, R9, R7 ;  /* 0x0000000900077223 */ /* 0x000fce0000000007 */
.L_x_100:
[----:B------:R-:W-:Y:S05]  /*20d0*/  BSYNC.RECONVERGENT B0 ;  /* 0x0000000000007941 */ /* 0x000fea0003800200 */
.L_x_98:
        /* <DEDUP_REMOVED lines=15> */
.L_x_102:
[----:B------:R-:W-:Y:S01]  /*21d0*/  FMUL.FTZ R7, R0, R9 ;  /* 0x0000000900077220 */ /* 0x000fe20000410000 */
[----:B------:R-:W-:-:S03]  /*21e0*/  FMUL.FTZ R9, R9, 0.5 ;  /* 0x3f00000009097820 */ /* 0x000fc60000410000 */
[----:B------:R-:W-:-:S04]  /*21f0*/  FFMA R0, -R7, R7, R0 ;  /* 0x0000000707007223 */ /* 0x000fc80000000100 */
[----:B------:R-:W-:-:S07]  /*2200*/  FFMA R7, R0, R9, R7 ;  /* 0x0000000900077223 */ /* 0x000fce0000000007 */
.L_x_103:
[----:B------:R-:W-:Y:S05]  /*2210*/  BSYNC.RECONVERGENT B0 ;  /* 0x0000000000007941 */ /* 0x000fea0003800200 */
.L_x_101:
        /* <DEDUP_REMOVED lines=15> */
.L_x_105:
[----:B------:R-:W-:Y:S01]  /*2310*/  FMUL.FTZ R7, R0, R9 ;  /* 0x0000000900077220 */ /* 0x000fe20000410000 */
[----:B------:R-:W-:-:S03]  /*2320*/  FMUL.FTZ R9, R9, 0.5 ;  /* 0x3f00000009097820 */ /* 0x000fc60000410000 */
[----:B------:R-:W-:-:S04]  /*2330*/  FFMA R0, -R7, R7, R0 ;  /* 0x0000000707007223 */ /* 0x000fc80000000100 */
[----:B------:R-:W-:-:S07]  /*2340*/  FFMA R7, R0, R9, R7 ;  /* 0x0000000900077223 */ /* 0x000fce0000000007 */
.L_x_106:
[----:B------:R-:W-:Y:S05]  /*2350*/  BSYNC.RECONVERGENT B0 ;  /* 0x0000000000007941 */ /* 0x000fea0003800200 */
.L_x_104:
        /* <DEDUP_REMOVED lines=15> */
.L_x_108:
[----:B------:R-:W-:Y:S01]  /*2450*/  FMUL.FTZ R7, R0, R9 ;  /* 0x0000000900077220 */ /* 0x000fe20000410000 */
[----:B------:R-:W-:-:S03]  /*2460*/  FMUL.FTZ R9, R9, 0.5 ;  /* 0x3f00000009097820 */ /* 0x000fc60000410000 */
[----:B------:R-:W-:-:S04]  /*2470*/  FFMA R0, -R7, R7, R0 ;  /* 0x0000000707007223 */ /* 0x000fc80000000100 */
[----:B------:R-:W-:-:S07]  /*2480*/  FFMA R7, R0, R9, R7 ;  /* 0x0000000900077223 */ /* 0x000fce0000000007 */
.L_x_109:
[----:B------:R-:W-:Y:S05]  /*2490*/  BSYNC.RECONVERGENT B0 ;  /* 0x0000000000007941 */ /* 0x000fea0003800200 */
.L_x_107:
        /* <DEDUP_REMOVED lines=15> */
.L_x_111:
[----:B------:R-:W-:Y:S01]  /*2590*/  FMUL.FTZ R7, R0, R9 ;  /* 0x0000000900077220 */ /* 0x000fe20000410000 */
[----:B------:R-:W-:-:S03]  /*25a0*/  FMUL.FTZ R9, R9, 0.5 ;  /* 0x3f00000009097820 */ /* 0x000fc60000410000 */
[----:B------:R-:W-:-:S04]  /*25b0*/  FFMA R0, -R7, R7, R0 ;  /* 0x0000000707007223 */ /* 0x000fc80000000100 */
[----:B------:R-:W-:-:S07]  /*25c0*/  FFMA R7, R0, R9, R7 ;  /* 0x0000000900077223 */ /* 0x000fce0000000007 */
.L_x_112:
[----:B------:R-:W-:Y:S05]  /*25d0*/  BSYNC.RECONVERGENT B0 ;  /* 0x0000000000007941 */ /* 0x000fea0003800200 */
.L_x_110:
[----:B------:R-:W0:Y:S01]  /*25e0*/  LDC.64 R2, c[0x0][0x388] ;  /* 0x0000e200ff027b82 */ /* 0x000e220000000a00 */
[----:B------:R-:W-:Y:S01]  /*25f0*/  FSETP.GEU.AND P0, PT, R7, R12, PT ;  /* 0x0000000c0700720b */ /* 0x000fe20003f0e000 */
[----:B0-----:R-:W-:-:S03]  /*2600*/  IMAD.WIDE R2, R5, 0x4, R2 ;  /* 0x0000000405027825 */ /* 0x001fc600078e0202 */
[----:B------:R-:W-:-:S05]  /*2610*/  SEL R5, R11, 0x1d, P0 ;  /* 0x0000001d0b057807 */ /* 0x000fca0000000000 */
[----:B------:R-:W-:Y:S01]  /*2620*/  STG.E desc[UR4][R2.64], R5 ;  /* 0x0000000502007986 */ /* 0x000fe2000c101904 */
[----:B------:R-:W-:Y:S05]  /*2630*/  EXIT ;  /* 0x000000000000794d */ /* 0x000fea0003800000 */
        .weak           $__internal_1_$__cuda_sm20_sqrt_rn_f32_slowpath
        .type           $__internal_1_$__cuda_sm20_sqrt_rn_f32_slowpath,@function
        .size           $__internal_1_$__cuda_sm20_sqrt_rn_f32_slowpath,(.L_x_116 - $__internal_1_$__cuda_sm20_sqrt_rn_f32_slowpath)
$__internal_1_$__cuda_sm20_sqrt_rn_f32_slowpath:
[----:B------:R-:W-:-:S13]  /*2640*/  LOP3.LUT P0, RZ, R0, 0x7fffffff, RZ, 0xc0, !PT ;  /* 0x7fffffff00ff7812 */ /* 0x000fda000780c0ff */
[----:B------:R-:W-:Y:S01]  /*2650*/  @!P0 MOV R7, R0 ;  /* 0x0000000000078202 */ /* 0x000fe20000000f00 */
[----:B------:R-:W-:Y:S06]  /*2660*/  @!P0 BRA `(.L_x_113) ;  /* 0x0000000000408947 */ /* 0x000fec0003800000 */
[----:B------:R-:W-:-:S13]  /*2670*/  FSETP.GEU.FTZ.AND P0, PT, R0, RZ, PT ;  /* 0x000000ff0000720b */ /* 0x000fda0003f1e000 */
[----:B------:R-:W-:Y:S01]  /*2680*/  @!P0 MOV R7, 0x7fffffff ;  /* 0x7fffffff00078802 */ /* 0x000fe20000000f00 */
[----:B------:R-:W-:Y:S06]  /*2690*/  @!P0 BRA `(.L_x_113) ;  /* 0x0000000000348947 */ /* 0x000fec0003800000 */
[----:B------:R-:W-:-:S13]  /*26a0*/  FSETP.GTU.FTZ.AND P0, PT, |R0|, +INF , PT ;  /* 0x7f8000000000780b */ /* 0x000fda0003f1c200 */
[----:B------:R-:W-:Y:S01]  /*26b0*/  @P0 FADD.FTZ R7, R0, 1 ;  /* 0x3f80000000070421 */ /* 0x000fe20000010000 */
[----:B------:R-:W-:Y:S06]  /*26c0*/  @P0 BRA `(.L_x_113) ;  /* 0x0000000000280947 */ /* 0x000fec0003800000 */
[----:B------:R-:W-:-:S13]  /*26d0*/  FSETP.NEU.FTZ.AND P0, PT, |R0|, +INF , PT ;  /* 0x7f8000000000780b */ /* 0x000fda0003f1d200 */
[----:B------:R-:W-:-:S04]  /*26e0*/  @P0 FFMA R8, R0, 1.84467440737095516160e+19, RZ ;  /* 0x5f80000000080823 */ /* 0x000fc800000000ff */
[----:B------:R-:W0:Y:S02]  /*26f0*/  @P0 MUFU.RSQ R9, R8 ;  /* 0x0000000800090308 */ /* 0x000e240000001400 */
[----:B0-----:R-:W-:Y:S01]  /*2700*/  @P0 FMUL.FTZ R3, R8, R9 ;  /* 0x0000000908030220 */ /* 0x001fe20000410000 */
[----:B------:R-:W-:-:S03]  /*2710*/  @P0 FMUL.FTZ R6, R9, 0.5 ;  /* 0x3f00000009060820 */ /* 0x000fc60000410000 */
[----:B------:R-:W-:-:S04]  /*2720*/  @P0 FADD.FTZ R7, -R3, -RZ ;  /* 0x800000ff03070221 */ /* 0x000fc80000010100 */
[----:B------:R-:W-:Y:S01]  /*2730*/  @P0 FFMA R10, R3, R7, R8 ;  /* 0x00000007030a0223 */ /* 0x000fe20000000008 */
[----:B------:R-:W-:-:S03]  /*2740*/  @!P0 MOV R7, R0 ;  /* 0x0000000000078202 */ /* 0x000fc60000000f00 */
[----:B------:R-:W-:-:S04]  /*2750*/  @P0 FFMA R6, R10, R6, R3 ;  /* 0x000000060a060223 */ /* 0x000fc80000000003 */
[----:B------:R-:W-:-:S07]  /*2760*/  @P0 FMUL.FTZ R7, R6, 2.3283064365386962891e-10 ;  /* 0x2f80000006070820 */ /* 0x000fce0000410000 */
.L_x_113:
[----:B------:R-:W-:-:S04]  /*2770*/  HFMA2 R3, -RZ, RZ, 0, 0 ;  /* 0x00000000ff037431 */ /* 0x000fc800000001ff */
[----:B------:R-:W-:Y:S05]  /*2780*/  RET.REL.NODEC R2 `(_Z23kMeansClusterAssignmentPfPiS_) ;  /* 0xffffffd8021c7950 */ /* 0x000fea0003c3ffff */
.L_x_114:
        /* <DEDUP_REMOVED lines=15> */
.L_x_116:


//--------------------- .nv.shared._Z20kMeansCentroidUpdatePfPiS_S0_ --------------------------
	.section	.nv.shared._Z20kMeansCentroidUpdatePfPiS_S0_,"aw",@nobits
	.sectionflags	@""
	.align	4
.nv.shared._Z20kMeansCentroidUpdatePfPiS_S0_:
	.zero		1280


//--------------------- .nv.shared.reserved.0     --------------------------
	.section	.nv.shared.reserved.0,"aw",@nobits
	.weak		__nv_reservedSMEM_offset_0_alias
	.size		__nv_reservedSMEM_offset_0_alias, 0, 64
	.other		__nv_reservedSMEM_offset_0_alias,@"STO_CUDA_RESERVED_SHARED STV_DEFAULT"
__nv_reservedSMEM_offset_0_alias:
	.zero		0
	.zero		64


//--------------------- .nv.constant0._Z20kMeansCentroidUpdatePfPiS_S0_ --------------------------
	.section	.nv.constant0._Z20kMeansCentroidUpdatePfPiS_S0_,"a",@progbits
	.sectionflags	@""
	.align	4
.nv.constant0._Z20kMeansCentroidUpdatePfPiS_S0_:
	.zero		928


//--------------------- .nv.constant0._Z23kMeansClusterAssignmentPfPiS_ --------------------------
	.section	.nv.constant0._Z23kMeansClusterAssignmentPfPiS_,"a",@progbits
	.sectionflags	@""
	.align	4
.nv.constant0._Z23kMeansClusterAssignmentPfPiS_:
	.zero		920


//--------------------- SYMBOLS --------------------------

	.type		.nv.reservedSmem.offset0,@object
	.size		.nv.reservedSmem.offset0,0x4
	.type		.nv.reservedSmem.cap,@object
	.size		.nv.reservedSmem.cap,0x4
